//
// Generated by NVIDIA NVVM Compiler
//
// Compiler Build ID: CL-36424714
// Cuda compilation tools, release 13.0, V13.0.88
// Based on NVVM 20.0.0
//

.version 9.0
.target sm_100
.address_size 64

	// .globl	_Z9tf_kernelPKcPKiPfi

.visible .entry _Z9tf_kernelPKcPKiPfi(
	.param .u64 .ptr .align 1 _Z9tf_kernelPKcPKiPfi_param_0,
	.param .u64 .ptr .align 1 _Z9tf_kernelPKcPKiPfi_param_1,
	.param .u64 .ptr .align 1 _Z9tf_kernelPKcPKiPfi_param_2,
	.param .u32 _Z9tf_kernelPKcPKiPfi_param_3
)
{
	.reg .pred 	%p<30>;
	.reg .b16 	%rs<78>;
	.reg .b32 	%r<42>;
	.reg .b32 	%f<2>;
	.reg .b64 	%rd<134>;

	ld.param.u64 	%rd25, [_Z9tf_kernelPKcPKiPfi_param_0];
	ld.param.u64 	%rd23, [_Z9tf_kernelPKcPKiPfi_param_1];
	ld.param.u64 	%rd24, [_Z9tf_kernelPKcPKiPfi_param_2];
	ld.param.u32 	%r24, [_Z9tf_kernelPKcPKiPfi_param_3];
	cvta.to.global.u64 	%rd1, %rd25;
	mov.u32 	%r25, %ctaid.x;
	mov.u32 	%r26, %ntid.x;
	mov.u32 	%r27, %tid.x;
	mad.lo.s32 	%r1, %r25, %r26, %r27;
	setp.ge.s32 	%p1, %r1, %r24;
	@%p1 bra 	$L__BB0_21;
	cvta.to.global.u64 	%rd26, %rd23;
	mul.wide.s32 	%rd27, %r1, 4;
	add.s64 	%rd28, %rd26, %rd27;
	ld.global.u32 	%r35, [%rd28];
	ld.global.u32 	%r3, [%rd28+4];
	setp.ge.s32 	%p2, %r35, %r3;
	@%p2 bra 	$L__BB0_21;
	mul.lo.s32 	%r29, %r1, 50000;
	cvt.s64.s32 	%rd2, %r29;
	add.s32 	%r4, %r35, -1;
	add.s64 	%rd3, %rd1, 3;
	cvta.to.global.u64 	%rd4, %rd24;
	mov.b32 	%r34, 0;
	mov.u32 	%r41, %r35;
$L__BB0_3:
	cvt.s64.s32 	%rd29, %r35;
	add.s64 	%rd30, %rd1, %rd29;
	ld.global.u8 	%rs1, [%rd30];
	and.b16  	%rs2, %rs1, 223;
	setp.ne.s16 	%p3, %rs2, 0;
	@%p3 bra 	$L__BB0_20;
	setp.le.s32 	%p4, %r35, %r41;
	@%p4 bra 	$L__BB0_19;
	cvt.s64.s32 	%rd5, %r41;
	sub.s32 	%r8, %r35, %r41;
	setp.lt.s32 	%p5, %r8, 1;
	mov.b64 	%rd133, 5381;
	@%p5 bra 	$L__BB0_18;
	add.s32 	%r31, %r4, %r34;
	sub.s32 	%r32, %r31, %r41;
	and.b32  	%r9, %r8, 7;
	setp.lt.u32 	%p6, %r32, 7;
	mov.b64 	%rd132, 5381;
	mov.b32 	%r39, 0;
	@%p6 bra 	$L__BB0_9;
	and.b32  	%r39, %r8, 2147483640;
	neg.s32 	%r37, %r39;
	add.s64 	%rd124, %rd3, %rd5;
	mov.b64 	%rd132, 5381;
$L__BB0_8:
	.pragma "nounroll";
	ld.global.u8 	%rs3, [%rd124+-3];
	add.s16 	%rs4, %rs3, -65;
	and.b16  	%rs5, %rs4, 255;
	setp.lt.u16 	%p7, %rs5, 26;
	add.s16 	%rs6, %rs3, 32;
	selp.b16 	%rs7, %rs6, %rs3, %p7;
	shl.b64 	%rd35, %rd132, 5;
	add.s64 	%rd36, %rd35, %rd132;
	cvt.u64.u16 	%rd37, %rs7;
	cvt.s64.s8 	%rd38, %rd37;
	add.s64 	%rd39, %rd36, %rd38;
	ld.global.u8 	%rs8, [%rd124+-2];
	add.s16 	%rs9, %rs8, -65;
	and.b16  	%rs10, %rs9, 255;
	setp.lt.u16 	%p8, %rs10, 26;
	add.s16 	%rs11, %rs8, 32;
	selp.b16 	%rs12, %rs11, %rs8, %p8;
	shl.b64 	%rd40, %rd39, 5;
	add.s64 	%rd41, %rd40, %rd39;
	cvt.u64.u16 	%rd42, %rs12;
	cvt.s64.s8 	%rd43, %rd42;
	add.s64 	%rd44, %rd41, %rd43;
	ld.global.u8 	%rs13, [%rd124+-1];
	add.s16 	%rs14, %rs13, -65;
	and.b16  	%rs15, %rs14, 255;
	setp.lt.u16 	%p9, %rs15, 26;
	add.s16 	%rs16, %rs13, 32;
	selp.b16 	%rs17, %rs16, %rs13, %p9;
	shl.b64 	%rd45, %rd44, 5;
	add.s64 	%rd46, %rd45, %rd44;
	cvt.u64.u16 	%rd47, %rs17;
	cvt.s64.s8 	%rd48, %rd47;
	add.s64 	%rd49, %rd46, %rd48;
	ld.global.u8 	%rs18, [%rd124];
	add.s16 	%rs19, %rs18, -65;
	and.b16  	%rs20, %rs19, 255;
	setp.lt.u16 	%p10, %rs20, 26;
	add.s16 	%rs21, %rs18, 32;
	selp.b16 	%rs22, %rs21, %rs18, %p10;
	shl.b64 	%rd50, %rd49, 5;
	add.s64 	%rd51, %rd50, %rd49;
	cvt.u64.u16 	%rd52, %rs22;
	cvt.s64.s8 	%rd53, %rd52;
	add.s64 	%rd54, %rd51, %rd53;
	ld.global.u8 	%rs23, [%rd124+1];
	add.s16 	%rs24, %rs23, -65;
	and.b16  	%rs25, %rs24, 255;
	setp.lt.u16 	%p11, %rs25, 26;
	add.s16 	%rs26, %rs23, 32;
	selp.b16 	%rs27, %rs26, %rs23, %p11;
	shl.b64 	%rd55, %rd54, 5;
	add.s64 	%rd56, %rd55, %rd54;
	cvt.u64.u16 	%rd57, %rs27;
	cvt.s64.s8 	%rd58, %rd57;
	add.s64 	%rd59, %rd56, %rd58;
	ld.global.u8 	%rs28, [%rd124+2];
	add.s16 	%rs29, %rs28, -65;
	and.b16  	%rs30, %rs29, 255;
	setp.lt.u16 	%p12, %rs30, 26;
	add.s16 	%rs31, %rs28, 32;
	selp.b16 	%rs32, %rs31, %rs28, %p12;
	shl.b64 	%rd60, %rd59, 5;
	add.s64 	%rd61, %rd60, %rd59;
	cvt.u64.u16 	%rd62, %rs32;
	cvt.s64.s8 	%rd63, %rd62;
	add.s64 	%rd64, %rd61, %rd63;
	ld.global.u8 	%rs33, [%rd124+3];
	add.s16 	%rs34, %rs33, -65;
	and.b16  	%rs35, %rs34, 255;
	setp.lt.u16 	%p13, %rs35, 26;
	add.s16 	%rs36, %rs33, 32;
	selp.b16 	%rs37, %rs36, %rs33, %p13;
	shl.b64 	%rd65, %rd64, 5;
	add.s64 	%rd66, %rd65, %rd64;
	cvt.u64.u16 	%rd67, %rs37;
	cvt.s64.s8 	%rd68, %rd67;
	add.s64 	%rd69, %rd66, %rd68;
	ld.global.u8 	%rs38, [%rd124+4];
	add.s16 	%rs39, %rs38, -65;
	and.b16  	%rs40, %rs39, 255;
	setp.lt.u16 	%p14, %rs40, 26;
	add.s16 	%rs41, %rs38, 32;
	selp.b16 	%rs42, %rs41, %rs38, %p14;
	shl.b64 	%rd70, %rd69, 5;
	add.s64 	%rd71, %rd70, %rd69;
	cvt.u64.u16 	%rd72, %rs42;
	cvt.s64.s8 	%rd73, %rd72;
	add.s64 	%rd132, %rd71, %rd73;
	add.s32 	%r37, %r37, 8;
	add.s64 	%rd124, %rd124, 8;
	setp.ne.s32 	%p15, %r37, 0;
	@%p15 bra 	$L__BB0_8;
$L__BB0_9:
	setp.eq.s32 	%p16, %r9, 0;
	@%p16 bra 	$L__BB0_17;
	and.b32  	%r15, %r8, 3;
	setp.lt.u32 	%p17, %r9, 4;
	@%p17 bra 	$L__BB0_12;
	cvt.u64.u32 	%rd75, %r39;
	add.s64 	%rd76, %rd75, %rd5;
	add.s64 	%rd77, %rd1, %rd76;
	ld.global.u8 	%rs43, [%rd77];
	add.s16 	%rs44, %rs43, -65;
	and.b16  	%rs45, %rs44, 255;
	setp.lt.u16 	%p18, %rs45, 26;
	add.s16 	%rs46, %rs43, 32;
	selp.b16 	%rs47, %rs46, %rs43, %p18;
	shl.b64 	%rd78, %rd132, 5;
	add.s64 	%rd79, %rd78, %rd132;
	cvt.u64.u16 	%rd80, %rs47;
	cvt.s64.s8 	%rd81, %rd80;
	add.s64 	%rd82, %rd79, %rd81;
	ld.global.u8 	%rs48, [%rd77+1];
	add.s16 	%rs49, %rs48, -65;
	and.b16  	%rs50, %rs49, 255;
	setp.lt.u16 	%p19, %rs50, 26;
	add.s16 	%rs51, %rs48, 32;
	selp.b16 	%rs52, %rs51, %rs48, %p19;
	shl.b64 	%rd83, %rd82, 5;
	add.s64 	%rd84, %rd83, %rd82;
	cvt.u64.u16 	%rd85, %rs52;
	cvt.s64.s8 	%rd86, %rd85;
	add.s64 	%rd87, %rd84, %rd86;
	ld.global.u8 	%rs53, [%rd77+2];
	add.s16 	%rs54, %rs53, -65;
	and.b16  	%rs55, %rs54, 255;
	setp.lt.u16 	%p20, %rs55, 26;
	add.s16 	%rs56, %rs53, 32;
	selp.b16 	%rs57, %rs56, %rs53, %p20;
	shl.b64 	%rd88, %rd87, 5;
	add.s64 	%rd89, %rd88, %rd87;
	cvt.u64.u16 	%rd90, %rs57;
	cvt.s64.s8 	%rd91, %rd90;
	add.s64 	%rd92, %rd89, %rd91;
	ld.global.u8 	%rs58, [%rd77+3];
	add.s16 	%rs59, %rs58, -65;
	and.b16  	%rs60, %rs59, 255;
	setp.lt.u16 	%p21, %rs60, 26;
	add.s16 	%rs61, %rs58, 32;
	selp.b16 	%rs62, %rs61, %rs58, %p21;
	shl.b64 	%rd93, %rd92, 5;
	add.s64 	%rd94, %rd93, %rd92;
	cvt.u64.u16 	%rd95, %rs62;
	cvt.s64.s8 	%rd96, %rd95;
	add.s64 	%rd132, %rd94, %rd96;
	add.s32 	%r39, %r39, 4;
$L__BB0_12:
	setp.eq.s32 	%p22, %r15, 0;
	@%p22 bra 	$L__BB0_17;
	setp.eq.s32 	%p23, %r15, 1;
	@%p23 bra 	$L__BB0_15;
	cvt.u64.u32 	%rd98, %r39;
	add.s64 	%rd99, %rd98, %rd5;
	add.s64 	%rd100, %rd1, %rd99;
	ld.global.u8 	%rs63, [%rd100];
	add.s16 	%rs64, %rs63, -65;
	and.b16  	%rs65, %rs64, 255;
	setp.lt.u16 	%p24, %rs65, 26;
	add.s16 	%rs66, %rs63, 32;
	selp.b16 	%rs67, %rs66, %rs63, %p24;
	shl.b64 	%rd101, %rd132, 5;
	add.s64 	%rd102, %rd101, %rd132;
	cvt.u64.u16 	%rd103, %rs67;
	cvt.s64.s8 	%rd104, %rd103;
	add.s64 	%rd105, %rd102, %rd104;
	ld.global.u8 	%rs68, [%rd100+1];
	add.s16 	%rs69, %rs68, -65;
	and.b16  	%rs70, %rs69, 255;
	setp.lt.u16 	%p25, %rs70, 26;
	add.s16 	%rs71, %rs68, 32;
	selp.b16 	%rs72, %rs71, %rs68, %p25;
	shl.b64 	%rd106, %rd105, 5;
	add.s64 	%rd107, %rd106, %rd105;
	cvt.u64.u16 	%rd108, %rs72;
	cvt.s64.s8 	%rd109, %rd108;
	add.s64 	%rd132, %rd107, %rd109;
	add.s32 	%r39, %r39, 2;
$L__BB0_15:
	and.b32  	%r33, %r8, 1;
	setp.eq.b32 	%p26, %r33, 1;
	not.pred 	%p27, %p26;
	@%p27 bra 	$L__BB0_17;
	cvt.u64.u32 	%rd110, %r39;
	add.s64 	%rd111, %rd110, %rd5;
	add.s64 	%rd112, %rd1, %rd111;
	ld.global.u8 	%rs73, [%rd112];
	add.s16 	%rs74, %rs73, -65;
	and.b16  	%rs75, %rs74, 255;
	setp.lt.u16 	%p28, %rs75, 26;
	add.s16 	%rs76, %rs73, 32;
	selp.b16 	%rs77, %rs76, %rs73, %p28;
	shl.b64 	%rd113, %rd132, 5;
	add.s64 	%rd114, %rd113, %rd132;
	cvt.u64.u16 	%rd115, %rs77;
	cvt.s64.s8 	%rd116, %rd115;
	add.s64 	%rd132, %rd114, %rd116;
$L__BB0_17:
	shr.u64 	%rd117, %rd132, 4;
	mul.hi.u64 	%rd118, %rd117, 1511157274518286469;
	shr.u64 	%rd119, %rd118, 8;
	mul.lo.s64 	%rd120, %rd119, 50000;
	sub.s64 	%rd133, %rd132, %rd120;
$L__BB0_18:
	add.s64 	%rd121, %rd133, %rd2;
	shl.b64 	%rd122, %rd121, 2;
	add.s64 	%rd123, %rd4, %rd122;
	atom.global.add.f32 	%f1, [%rd123], 0f3F800000;
$L__BB0_19:
	add.s32 	%r41, %r35, 1;
$L__BB0_20:
	add.s32 	%r35, %r35, 1;
	setp.ne.s32 	%p29, %r35, %r3;
	add.s32 	%r34, %r34, 1;
	@%p29 bra 	$L__BB0_3;
$L__BB0_21:
	ret;

}
	// .globl	_Z12tfidf_kernelPfi
.visible .entry _Z12tfidf_kernelPfi(
	.param .u64 .ptr .align 1 _Z12tfidf_kernelPfi_param_0,
	.param .u32 _Z12tfidf_kernelPfi_param_1
)
{
	.reg .pred 	%p<6>;
	.reg .b32 	%r<11>;
	.reg .b32 	%f<27>;
	.reg .b64 	%rd<5>;

	ld.param.u64 	%rd2, [_Z12tfidf_kernelPfi_param_0];
	ld.param.u32 	%r2, [_Z12tfidf_kernelPfi_param_1];
	mov.u32 	%r3, %ctaid.x;
	mov.u32 	%r4, %ntid.x;
	mov.u32 	%r5, %tid.x;
	mad.lo.s32 	%r1, %r3, %r4, %r5;
	mul.lo.s32 	%r6, %r2, 50000;
	setp.ge.s32 	%p1, %r1, %r6;
	@%p1 bra 	$L__BB1_3;
	cvta.to.global.u64 	%rd3, %rd2;
	mul.wide.s32 	%rd4, %r1, 4;
	add.s64 	%rd1, %rd3, %rd4;
	ld.global.f32 	%f1, [%rd1];
	setp.leu.f32 	%p2, %f1, 0f00000000;
	@%p2 bra 	$L__BB1_3;
	cvt.rn.f32.s32 	%f2, %r2;
	add.f32 	%f3, %f1, 0f3F800000;
	div.rn.f32 	%f4, %f2, %f3;
	setp.lt.f32 	%p3, %f4, 0f00800000;
	mul.f32 	%f5, %f4, 0f4B000000;
	selp.f32 	%f6, %f5, %f4, %p3;
	selp.f32 	%f7, 0fC1B80000, 0f00000000, %p3;
	mov.b32 	%r7, %f6;
	add.s32 	%r8, %r7, -1059760811;
	and.b32  	%r9, %r8, -8388608;
	sub.s32 	%r10, %r7, %r9;
	mov.b32 	%f8, %r10;
	cvt.rn.f32.s32 	%f9, %r9;
	fma.rn.f32 	%f10, %f9, 0f34000000, %f7;
	add.f32 	%f11, %f8, 0fBF800000;
	fma.rn.f32 	%f12, %f11, 0fBE055027, 0f3E1039F6;
	fma.rn.f32 	%f13, %f12, %f11, 0fBDF8CDCC;
	fma.rn.f32 	%f14, %f13, %f11, 0f3E0F2955;
	fma.rn.f32 	%f15, %f14, %f11, 0fBE2AD8B9;
	fma.rn.f32 	%f16, %f15, %f11, 0f3E4CED0B;
	fma.rn.f32 	%f17, %f16, %f11, 0fBE7FFF22;
	fma.rn.f32 	%f18, %f17, %f11, 0f3EAAAA78;
	fma.rn.f32 	%f19, %f18, %f11, 0fBF000000;
	mul.f32 	%f20, %f11, %f19;
	fma.rn.f32 	%f21, %f20, %f11, %f11;
	fma.rn.f32 	%f22, %f10, 0f3F317218, %f21;
	setp.gt.u32 	%p4, %r7, 2139095039;
	fma.rn.f32 	%f23, %f6, 0f7F800000, 0f7F800000;
	selp.f32 	%f24, %f23, %f22, %p4;
	setp.eq.f32 	%p5, %f6, 0f00000000;
	selp.f32 	%f25, 0fFF800000, %f24, %p5;
	mul.f32 	%f26, %f1, %f25;
	st.global.f32 	[%rd1], %f26;
$L__BB1_3:
	ret;

}


// ===== COMPILED SASS (sm_100) =====

	.target	sm_100

	.elftype	@"ET_EXEC"


//--------------------- .note.nv.tkinfo           --------------------------
	.section	.note.nv.tkinfo,"",@"SHT_NOTE"
	.sectionflags	@"SHF_NOTE_NV_TKINFO"
	.tkinfo
        /*0018*/ 	.word	0x00000002
        /*0030*/ 	.string	""
        /*0030*/ 	.string	"ptxas"
        /*0030*/ 	.string	"Cuda compilation tools, release 13.0, V13.0.88"
        /*0030*/ 	.string	"Build cuda_13.0.r13.0/compiler.36424714_0"
        /*0030*/ 	.string	"-arch sm_100 -m 64 "



//--------------------- .note.nv.cuinfo           --------------------------
	.section	.note.nv.cuinfo,"",@"SHT_NOTE"
	.sectionflags	@"SHF_NOTE_NV_CUINFO"
        /*0018*/ 	.short	0x0002
        /*001a*/ 	.short	0x0064
        /*001c*/ 	.short	0x0082
	.zero		2


//--------------------- .nv.info                  --------------------------
	.section	.nv.info,"",@"SHT_CUDA_INFO"
	.align	4


	//----- nvinfo : EIATTR_REGCOUNT
	.align		4
        /*0000*/ 	.byte	0x04, 0x2f
        /*0002*/ 	.short	(.L_1 - .L_0)
	.align		4
.L_0:
        /*0004*/ 	.word	index@(_Z9tf_kernelPKcPKiPfi)
        /*0008*/ 	.word	0x0000001f


	//----- nvinfo : EIATTR_FRAME_SIZE
	.align		4
.L_1:
        /*000c*/ 	.byte	0x04, 0x11
        /*000e*/ 	.short	(.L_3 - .L_2)
	.align		4
.L_2:
        /*0010*/ 	.word	index@(_Z9tf_kernelPKcPKiPfi)
        /*0014*/ 	.word	0x00000000


	//----- nvinfo : EIATTR_REGCOUNT
	.align		4
.L_3:
        /*0018*/ 	.byte	0x04, 0x2f
        /*001a*/ 	.short	(.L_5 - .L_4)
	.align		4
.L_4:
        /*001c*/ 	.word	index@(_Z12tfidf_kernelPfi)
        /*0020*/ 	.word	0x00000012


	//----- nvinfo : EIATTR_FRAME_SIZE
	.align		4
.L_5:
        /*0024*/ 	.byte	0x04, 0x11
        /*0026*/ 	.short	(.L_7 - .L_6)
	.align		4
.L_6:
        /*0028*/ 	.word	index@($__internal_0_$__cuda_sm3x_div_rn_noftz_f32_slowpath)
        /*002c*/ 	.word	0x00000000


	//----- nvinfo : EIATTR_FRAME_SIZE
	.align		4
.L_7:
        /*0030*/ 	.byte	0x04, 0x11
        /*0032*/ 	.short	(.L_9 - .L_8)
	.align		4
.L_8:
        /*0034*/ 	.word	index@(_Z12tfidf_kernelPfi)
        /*0038*/ 	.word	0x00000000


	//----- nvinfo : EIATTR_MIN_STACK_SIZE
	.align		4
.L_9:
        /*003c*/ 	.byte	0x04, 0x12
        /*003e*/ 	.short	(.L_11 - .L_10)
	.align		4
.L_10:
        /*0040*/ 	.word	index@(_Z12tfidf_kernelPfi)
        /*0044*/ 	.word	0x00000000


	//----- nvinfo : EIATTR_MIN_STACK_SIZE
	.align		4
.L_11:
        /*0048*/ 	.byte	0x04, 0x12
        /*004a*/ 	.short	(.L_13 - .L_12)
	.align		4
.L_12:
        /*004c*/ 	.word	index@(_Z9tf_kernelPKcPKiPfi)
        /*0050*/ 	.word	0x00000000
.L_13:


//--------------------- .nv.compat                --------------------------
	.section	.nv.compat,"",@"SHT_CUDA_COMPAT_INFO"
	.align	4
        /*0000*/ 	.byte	0x02, 0x09, 0x00, 0x00, 0x02, 0x02, 0x01, 0x00, 0x02, 0x05, 0x05, 0x00, 0x03, 0x07, 0x01, 0x01
        /*0010*/ 	.byte	0x02, 0x03, 0x00, 0x00, 0x02, 0x06, 0x01, 0x00, 0x04, 0x0b, 0x08, 0x00, 0x01, 0x00, 0x00, 0x00
        /*0020*/ 	.byte	0x00, 0x00, 0x00, 0x00


//--------------------- .nv.info._Z12tfidf_kernelPfi --------------------------
	.section	.nv.info._Z12tfidf_kernelPfi,"",@"SHT_CUDA_INFO"
	.sectionflags	@""
	.align	4


	//----- nvinfo : EIATTR_CUDA_API_VERSION
	.align		4
        /*0000*/ 	.byte	0x04, 0x37
        /*0002*/ 	.short	(.L_15 - .L_14)
.L_14:
        /*0004*/ 	.word	0x00000082


	//----- nvinfo : EIATTR_KPARAM_INFO
	.align		4
.L_15:
        /*0008*/ 	.byte	0x04, 0x17
        /*000a*/ 	.short	(.L_17 - .L_16)
.L_16:
        /*000c*/ 	.word	0x00000000
        /*0010*/ 	.short	0x0001
        /*0012*/ 	.short	0x0008
        /*0014*/ 	.byte	0x00, 0xf0, 0x11, 0x00


	//----- nvinfo : EIATTR_KPARAM_INFO
	.align		4
.L_17:
        /*0018*/ 	.byte	0x04, 0x17
        /*001a*/ 	.short	(.L_19 - .L_18)
.L_18:
        /*001c*/ 	.word	0x00000000
        /*0020*/ 	.short	0x0000
        /*0022*/ 	.short	0x0000
        /*0024*/ 	.byte	0x00, 0xf5, 0x21, 0x00


	//----- nvinfo : EIATTR_SPARSE_MMA_MASK
	.align		4
.L_19:
        /*0028*/ 	.byte	0x03, 0x50
        /*002a*/ 	.short	0x0000


	//----- nvinfo : EIATTR_MAXREG_COUNT
	.align		4
        /*002c*/ 	.byte	0x03, 0x1b
        /*002e*/ 	.short	0x00ff


	//----- nvinfo : EIATTR_MERCURY_ISA_VERSION
	.align		4
        /*0030*/ 	.byte	0x03, 0x5f
        /*0032*/ 	.short	0x0101


	//----- nvinfo : EIATTR_VRC_CTA_INIT_COUNT
	.align		4
        /*0034*/ 	.byte	0x02, 0x4a
	.zero		1
	.zero		1


	//----- nvinfo : EIATTR_EXIT_INSTR_OFFSETS
	.align		4
        /*0038*/ 	.byte	0x04, 0x1c
        /*003a*/ 	.short	(.L_21 - .L_20)


	//   ....[0]....
.L_20:
        /*003c*/ 	.word	0x00000080


	//   ....[1]....
        /*0040*/ 	.word	0x000000e0


	//   ....[2]....
        /*0044*/ 	.word	0x000003b0


	//----- nvinfo : EIATTR_CRS_STACK_SIZE
	.align		4
.L_21:
        /*0048*/ 	.byte	0x04, 0x1e
        /*004a*/ 	.short	(.L_23 - .L_22)
.L_22:
        /*004c*/ 	.word	0x00000000


	//----- nvinfo : EIATTR_CBANK_PARAM_SIZE
	.align		4
.L_23:
        /*0050*/ 	.byte	0x03, 0x19
        /*0052*/ 	.short	0x000c


	//----- nvinfo : EIATTR_PARAM_CBANK
	.align		4
        /*0054*/ 	.byte	0x04, 0x0a
        /*0056*/ 	.short	(.L_25 - .L_24)
	.align		4
.L_24:
        /*0058*/ 	.word	index@(.nv.constant0._Z12tfidf_kernelPfi)
        /*005c*/ 	.short	0x0380
        /*005e*/ 	.short	0x000c


	//----- nvinfo : EIATTR_SW_WAR
	.align		4
.L_25:
        /*0060*/ 	.byte	0x04, 0x36
        /*0062*/ 	.short	(.L_27 - .L_26)
.L_26:
        /*0064*/ 	.word	0x00000008
.L_27:


//--------------------- .nv.info._Z9tf_kernelPKcPKiPfi --------------------------
	.section	.nv.info._Z9tf_kernelPKcPKiPfi,"",@"SHT_CUDA_INFO"
	.sectionflags	@""
	.align	4


	//----- nvinfo : EIATTR_CUDA_API_VERSION
	.align		4
        /*0000*/ 	.byte	0x04, 0x37
        /*0002*/ 	.short	(.L_29 - .L_28)
.L_28:
        /*0004*/ 	.word	0x00000082


	//----- nvinfo : EIATTR_KPARAM_INFO
	.align		4
.L_29:
        /*0008*/ 	.byte	0x04, 0x17
        /*000a*/ 	.short	(.L_31 - .L_30)
.L_30:
        /*000c*/ 	.word	0x00000000
        /*0010*/ 	.short	0x0003
        /*0012*/ 	.short	0x0018
        /*0014*/ 	.byte	0x00, 0xf0, 0x11, 0x00


	//----- nvinfo : EIATTR_KPARAM_INFO
	.align		4
.L_31:
        /*0018*/ 	.byte	0x04, 0x17
        /*001a*/ 	.short	(.L_33 - .L_32)
.L_32:
        /*001c*/ 	.word	0x00000000
        /*0020*/ 	.short	0x0002
        /*0022*/ 	.short	0x0010
        /*0024*/ 	.byte	0x00, 0xf5, 0x21, 0x00


	//----- nvinfo : EIATTR_KPARAM_INFO
	.align		4
.L_33:
        /*0028*/ 	.byte	0x04, 0x17
        /*002a*/ 	.short	(.L_35 - .L_34)
.L_34:
        /*002c*/ 	.word	0x00000000
        /*0030*/ 	.short	0x0001
        /*0032*/ 	.short	0x0008
        /*0034*/ 	.byte	0x00, 0xf5, 0x21, 0x00


	//----- nvinfo : EIATTR_KPARAM_INFO
	.align		4
.L_35:
        /*0038*/ 	.byte	0x04, 0x17
        /*003a*/ 	.short	(.L_37 - .L_36)
.L_36:
        /*003c*/ 	.word	0x00000000
        /*0040*/ 	.short	0x0000
        /*0042*/ 	.short	0x0000
        /*0044*/ 	.byte	0x00, 0xf5, 0x21, 0x00


	//----- nvinfo : EIATTR_SPARSE_MMA_MASK
	.align		4
.L_37:
        /*0048*/ 	.byte	0x03, 0x50
        /*004a*/ 	.short	0x0000


	//----- nvinfo : EIATTR_MAXREG_COUNT
	.align		4
        /*004c*/ 	.byte	0x03, 0x1b
        /*004e*/ 	.short	0x00ff


	//----- nvinfo : EIATTR_MERCURY_ISA_VERSION
	.align		4
        /*0050*/ 	.byte	0x03, 0x5f
        /*0052*/ 	.short	0x0101


	//----- nvinfo : EIATTR_VRC_CTA_INIT_COUNT
	.align		4
        /*0054*/ 	.byte	0x02, 0x4a
	.zero		1
	.zero		1


	//----- nvinfo : EIATTR_EXIT_INSTR_OFFSETS
	.align		4
        /*0058*/ 	.byte	0x04, 0x1c
        /*005a*/ 	.short	(.L_39 - .L_38)


	//   ....[0]....
.L_38:
        /*005c*/ 	.word	0x00000070


	//   ....[1]....
        /*0060*/ 	.word	0x000000e0


	//   ....[2]....
        /*0064*/ 	.word	0x000011f0


	//----- nvinfo : EIATTR_CRS_STACK_SIZE
	.align		4
.L_39:
        /*0068*/ 	.byte	0x04, 0x1e
        /*006a*/ 	.short	(.L_41 - .L_40)
.L_40:
        /*006c*/ 	.word	0x00000000


	//----- nvinfo : EIATTR_CBANK_PARAM_SIZE
	.align		4
.L_41:
        /*0070*/ 	.byte	0x03, 0x19
        /*0072*/ 	.short	0x001c


	//----- nvinfo : EIATTR_PARAM_CBANK
	.align		4
        /*0074*/ 	.byte	0x04, 0x0a
        /*0076*/ 	.short	(.L_43 - .L_42)
	.align		4
.L_42:
        /*0078*/ 	.word	index@(.nv.constant0._Z9tf_kernelPKcPKiPfi)
        /*007c*/ 	.short	0x0380
        /*007e*/ 	.short	0x001c


	//----- nvinfo : EIATTR_SW_WAR
	.align		4
.L_43:
        /*0080*/ 	.byte	0x04, 0x36
        /*0082*/ 	.short	(.L_45 - .L_44)
.L_44:
        /*0084*/ 	.word	0x00000008
.L_45:


//--------------------- .nv.callgraph             --------------------------
	.section	.nv.callgraph,"",@"SHT_CUDA_CALLGRAPH"
	.align	4
	.sectionentsize	8
	.align		4
        /*0000*/ 	.word	0x00000000
	.align		4
        /*0004*/ 	.word	0xffffffff
	.align		4
        /*0008*/ 	.word	0x00000000
	.align		4
        /*000c*/ 	.word	0xfffffffe
	.align		4
        /*0010*/ 	.word	0x00000000
	.align		4
        /*0014*/ 	.word	0xfffffffd
	.align		4
        /*0018*/ 	.word	0x00000000
	.align		4
        /*001c*/ 	.word	0xfffffffc


//--------------------- .text._Z12tfidf_kernelPfi --------------------------
	.section	.text._Z12tfidf_kernelPfi,"ax",@progbits
	.align	128
        .global         _Z12tfidf_kernelPfi
        .type           _Z12tfidf_kernelPfi,@function
        .size           _Z12tfidf_kernelPfi,(.L_x_31 - _Z12tfidf_kernelPfi)
        .other          _Z12tfidf_kernelPfi,@"STO_CUDA_ENTRY STV_DEFAULT"
_Z12tfidf_kernelPfi:
.text._Z12tfidf_kernelPfi:
[----:B------:R-:W-:Y:S01]  /*0000*/  LDC R1, c[0x0][0x37c] ;  /* 0x0000df00ff017b82 */ /* 0x000fe20000000800 */
[----:B------:R-:W0:Y:S07]  /*0010*/  S2R R0, SR_TID.X ;  /* 0x0000000000007919 */ /* 0x000e2e0000002100 */
[----:B------:R-:W0:Y:S01]  /*0020*/  S2UR UR5, SR_CTAID.X ;  /* 0x00000000000579c3 */ /* 0x000e220000002500 */
[----:B------:R-:W1:Y:S07]  /*0030*/  LDCU UR6, c[0x0][0x388] ;  /* 0x00007100ff0677ac */ /* 0x000e6e0008000800 */
[----:B------:R-:W0:Y:S01]  /*0040*/  LDC R3, c[0x0][0x360] ;  /* 0x0000d800ff037b82 */ /* 0x000e220000000800 */
[----:B-1----:R-:W-:Y:S01]  /*0050*/  UIMAD UR4, UR6, 0xc350, URZ ;  /* 0x0000c350060478a4 */ /* 0x002fe2000f8e02ff */
[----:B0-----:R-:W-:-:S05]  /*0060*/  IMAD R3, R3, UR5, R0 ;  /* 0x0000000503037c24 */ /* 0x001fca000f8e0200 */
[----:B------:R-:W-:-:S13]  /*0070*/  ISETP.GE.AND P0, PT, R3, UR4, PT ;  /* 0x0000000403007c0c */ /* 0x000fda000bf06270 */
[----:B------:R-:W-:Y:S05]  /*0080*/  @P0 EXIT ;  /* 0x000000000000094d */ /* 0x000fea0003800000 */
[----:B------:R-:W0:Y:S01]  /*0090*/  LDC.64 R4, c[0x0][0x380] ;  /* 0x0000e000ff047b82 */ /* 0x000e220000000a00 */
[----:B------:R-:W1:Y:S01]  /*00a0*/  LDCU.64 UR4, c[0x0][0x358] ;  /* 0x00006b00ff0477ac */ /* 0x000e620008000a00 */
[----:B0-----:R-:W-:-:S05]  /*00b0*/  IMAD.WIDE R4, R3, 0x4, R4 ;  /* 0x0000000403047825 */ /* 0x001fca00078e0204 */
[----:B-1----:R-:W2:Y:S02]  /*00c0*/  LDG.E R2, desc[UR4][R4.64] ;  /* 0x0000000404027981 */ /* 0x002ea4000c1e1900 */
[----:B--2---:R-:W-:-:S13]  /*00d0*/  FSETP.GT.AND P0, PT, R2, RZ, PT ;  /* 0x000000ff0200720b */ /* 0x004fda0003f04000 */
[----:B------:R-:W-:Y:S05]  /*00e0*/  @!P0 EXIT ;  /* 0x000000000000894d */ /* 0x000fea0003800000 */
[----:B------:R-:W-:Y:S01]  /*00f0*/  FADD R3, R2, 1 ;  /* 0x3f80000002037421 */ /* 0x000fe20000000000 */
[----:B------:R-:W-:Y:S01]  /*0100*/  I2FP.F32.S32 R0, UR6 ;  /* 0x0000000600007c45 */ /* 0x000fe20008201400 */
[----:B------:R-:W-:Y:S02]  /*0110*/  BSSY.RECONVERGENT B0, `(.L_x_0) ;  /* 0x000000c000007945 */ /* 0x000fe40003800200 */
[----:B------:R-:W0:Y:S08]  /*0120*/  MUFU.RCP R6, R3 ;  /* 0x0000000300067308 */ /* 0x000e300000001000 */
[----:B------:R-:W1:Y:S01]  /*0130*/  FCHK P0, R0, R3 ;  /* 0x0000000300007302 */ /* 0x000e620000000000 */
[----:B0-----:R-:W-:-:S04]  /*0140*/  FFMA R7, -R3, R6, 1 ;  /* 0x3f80000003077423 */ /* 0x001fc80000000106 */
[----:B------:R-:W-:-:S04]  /*0150*/  FFMA R7, R6, R7, R6 ;  /* 0x0000000706077223 */ /* 0x000fc80000000006 */
[----:B------:R-:W-:-:S04]  /*0160*/  FFMA R6, R0, R7, RZ ;  /* 0x0000000700067223 */ /* 0x000fc800000000ff */
[----:B------:R-:W-:-:S04]  /*0170*/  FFMA R8, -R3, R6, R0 ;  /* 0x0000000603087223 */ /* 0x000fc80000000100 */
[----:B------:R-:W-:Y:S01]  /*0180*/  FFMA R6, R7, R8, R6 ;  /* 0x0000000807067223 */ /* 0x000fe20000000006 */
[----:B-1----:R-:W-:Y:S06]  /*0190*/  @!P0 BRA `(.L_x_1) ;  /* 0x00000000000c8947 */ /* 0x002fec0003800000 */
[----:B------:R-:W-:-:S07]  /*01a0*/  MOV R6, 0x1c0 ;  /* 0x000001c000067802 */ /* 0x000fce0000000f00 */
[----:B------:R-:W-:Y:S05]  /*01b0*/  CALL.REL.NOINC `($__internal_0_$__cuda_sm3x_div_rn_noftz_f32_slowpath) ;  /* 0x0000000000807944 */ /* 0x000fea0003c00000 */
[----:B------:R-:W-:-:S07]  /*01c0*/  IMAD.MOV.U32 R6, RZ, RZ, R0 ;  /* 0x000000ffff067224 */ /* 0x000fce00078e0000 */
.L_x_1:
[----:B------:R-:W-:Y:S05]  /*01d0*/  BSYNC.RECONVERGENT B0 ;  /* 0x0000000000007941 */ /* 0x000fea0003800200 */
.L_x_0:
[----:B------:R-:W-:Y:S02]  /*01e0*/  IMAD.MOV.U32 R8, RZ, RZ, R6 ;  /* 0x000000ffff087224 */ /* 0x000fe400078e0006 */
[----:B------:R-:W-:-:S03]  /*01f0*/  IMAD.MOV.U32 R7, RZ, RZ, 0x3e055027 ;  /* 0x3e055027ff077424 */ /* 0x000fc600078e00ff */
[----:B------:R-:W-:-:S13]  /*0200*/  FSETP.GEU.AND P0, PT, R8, 1.175494350822287508e-38, PT ;  /* 0x008000000800780b */ /* 0x000fda0003f0e000 */
[----:B------:R-:W-:-:S04]  /*0210*/  @!P0 FMUL R8, R8, 8388608 ;  /* 0x4b00000008088820 */ /* 0x000fc80000400000 */
[----:B------:R-:W-:-:S05]  /*0220*/  VIADD R0, R8, 0xc0d55555 ;  /* 0xc0d5555508007836 */ /* 0x000fca0000000000 */
[----:B------:R-:W-:-:S05]  /*0230*/  LOP3.LUT R3, R0, 0xff800000, RZ, 0xc0, !PT ;  /* 0xff80000000037812 */ /* 0x000fca00078ec0ff */
[----:B------:R-:W-:Y:S01]  /*0240*/  IMAD.IADD R0, R8, 0x1, -R3 ;  /* 0x0000000108007824 */ /* 0x000fe200078e0a03 */
[----:B------:R-:W-:-:S03]  /*0250*/  I2FP.F32.S32 R3, R3 ;  /* 0x0000000300037245 */ /* 0x000fc60000201400 */
[----:B------:R-:W-:Y:S01]  /*0260*/  FADD R6, R0, -1 ;  /* 0xbf80000000067421 */ /* 0x000fe20000000000 */
[----:B------:R-:W-:Y:S02]  /*0270*/  FSEL R0, RZ, -23, P0 ;  /* 0xc1b80000ff007808 */ /* 0x000fe40000000000 */
[----:B------:R-:W-:Y:S01]  /*0280*/  ISETP.GT.U32.AND P0, PT, R8, 0x7f7fffff, PT ;  /* 0x7f7fffff0800780c */ /* 0x000fe20003f04070 */
[C---:B------:R-:W-:Y:S02]  /*0290*/  FFMA R7, R6.reuse, -R7, 0.14084610342979431152 ;  /* 0x3e1039f606077423 */ /* 0x040fe40000000807 */
[----:B------:R-:W-:Y:S01]  /*02a0*/  FFMA R0, R3, 1.1920928955078125e-07, R0 ;  /* 0x3400000003007823 */ /* 0x000fe20000000000 */
[----:B------:R-:W-:Y:S02]  /*02b0*/  IMAD.MOV.U32 R3, RZ, RZ, 0x7f800000 ;  /* 0x7f800000ff037424 */ /* 0x000fe400078e00ff */
[----:B------:R-:W-:-:S04]  /*02c0*/  FFMA R7, R6, R7, -0.12148627638816833496 ;  /* 0xbdf8cdcc06077423 */ /* 0x000fc80000000007 */
[----:B------:R-:W-:-:S04]  /*02d0*/  FFMA R7, R6, R7, 0.13980610668659210205 ;  /* 0x3e0f295506077423 */ /* 0x000fc80000000007 */
[----:B------:R-:W-:-:S04]  /*02e0*/  FFMA R7, R6, R7, -0.16684235632419586182 ;  /* 0xbe2ad8b906077423 */ /* 0x000fc80000000007 */
[----:B------:R-:W-:-:S04]  /*02f0*/  FFMA R7, R6, R7, 0.20012299716472625732 ;  /* 0x3e4ced0b06077423 */ /* 0x000fc80000000007 */
[----:B------:R-:W-:-:S04]  /*0300*/  FFMA R7, R6, R7, -0.24999669194221496582 ;  /* 0xbe7fff2206077423 */ /* 0x000fc80000000007 */
[----:B------:R-:W-:-:S04]  /*0310*/  FFMA R7, R6, R7, 0.33333182334899902344 ;  /* 0x3eaaaa7806077423 */ /* 0x000fc80000000007 */
[----:B------:R-:W-:-:S04]  /*0320*/  FFMA R7, R6, R7, -0.5 ;  /* 0xbf00000006077423 */ /* 0x000fc80000000007 */
[----:B------:R-:W-:-:S04]  /*0330*/  FMUL R7, R6, R7 ;  /* 0x0000000706077220 */ /* 0x000fc80000400000 */
[----:B------:R-:W-:-:S04]  /*0340*/  FFMA R7, R6, R7, R6 ;  /* 0x0000000706077223 */ /* 0x000fc80000000006 */
[----:B------:R-:W-:Y:S01]  /*0350*/  FFMA R0, R0, 0.69314718246459960938, R7 ;  /* 0x3f31721800007823 */ /* 0x000fe20000000007 */
[C---:B------:R-:W-:Y:S01]  /*0360*/  @P0 FFMA R0, R8.reuse, R3, +INF ;  /* 0x7f80000008000423 */ /* 0x040fe20000000003 */
[----:B------:R-:W-:-:S04]  /*0370*/  FSETP.NEU.AND P0, PT, R8, RZ, PT ;  /* 0x000000ff0800720b */ /* 0x000fc80003f0d000 */
[----:B------:R-:W-:-:S05]  /*0380*/  FSEL R3, R0, -INF , P0 ;  /* 0xff80000000037808 */ /* 0x000fca0000000000 */
[----:B------:R-:W-:-:S05]  /*0390*/  FMUL R3, R2, R3 ;  /* 0x0000000302037220 */ /* 0x000fca0000400000 */
[----:B------:R-:W-:Y:S01]  /*03a0*/  STG.E desc[UR4][R4.64], R3 ;  /* 0x0000000304007986 */ /* 0x000fe2000c101904 */
[----:B------:R-:W-:Y:S05]  /*03b0*/  EXIT ;  /* 0x000000000000794d */ /* 0x000fea0003800000 */
        .weak           $__internal_0_$__cuda_sm3x_div_rn_noftz_f32_slowpath
        .type           $__internal_0_$__cuda_sm3x_div_rn_noftz_f32_slowpath,@function
        .size           $__internal_0_$__cuda_sm3x_div_rn_noftz_f32_slowpath,(.L_x_31 - $__internal_0_$__cuda_sm3x_div_rn_noftz_f32_slowpath)
$__internal_0_$__cuda_sm3x_div_rn_noftz_f32_slowpath:
[--C-:B------:R-:W-:Y:S01]  /*03c0*/  SHF.R.U32.HI R8, RZ, 0x17, R3.reuse ;  /* 0x00000017ff087819 */ /* 0x100fe20000011603 */
[----:B------:R-:W-:Y:S01]  /*03d0*/  BSSY.RECONVERGENT B1, `(.L_x_2) ;  /* 0x0000064000017945 */ /* 0x000fe20003800200 */
[----:B------:R-:W-:Y:S01]  /*03e0*/  SHF.R.U32.HI R7, RZ, 0x17, R0 ;  /* 0x00000017ff077819 */ /* 0x000fe20000011600 */
[----:B------:R-:W-:Y:S01]  /*03f0*/  IMAD.MOV.U32 R11, RZ, RZ, R3 ;  /* 0x000000ffff0b7224 */ /* 0x000fe200078e0003 */
[----:B------:R-:W-:Y:S02]  /*0400*/  LOP3.LUT R9, R8, 0xff, RZ, 0xc0, !PT ;  /* 0x000000ff08097812 */ /* 0x000fe400078ec0ff */
[----:B------:R-:W-:Y:S02]  /*0410*/  LOP3.LUT R8, R7, 0xff, RZ, 0xc0, !PT ;  /* 0x000000ff07087812 */ /* 0x000fe400078ec0ff */
[----:B------:R-:W-:Y:S01]  /*0420*/  MOV R10, R0 ;  /* 0x00000000000a7202 */ /* 0x000fe20000000f00 */
[----:B------:R-:W-:Y:S02]  /*0430*/  VIADD R13, R9, 0xffffffff ;  /* 0xffffffff090d7836 */ /* 0x000fe40000000000 */
[----:B------:R-:W-:-:S03]  /*0440*/  VIADD R12, R8, 0xffffffff ;  /* 0xffffffff080c7836 */ /* 0x000fc60000000000 */
[----:B------:R-:W-:-:S04]  /*0450*/  ISETP.GT.U32.AND P0, PT, R13, 0xfd, PT ;  /* 0x000000fd0d00780c */ /* 0x000fc80003f04070 */
[----:B------:R-:W-:-:S13]  /*0460*/  ISETP.GT.U32.OR P0, PT, R12, 0xfd, P0 ;  /* 0x000000fd0c00780c */ /* 0x000fda0000704470 */
[----:B------:R-:W-:Y:S01]  /*0470*/  @!P0 IMAD.MOV.U32 R7, RZ, RZ, RZ ;  /* 0x000000ffff078224 */ /* 0x000fe200078e00ff */
[----:B------:R-:W-:Y:S06]  /*0480*/  @!P0 BRA `(.L_x_3) ;  /* 0x00000000005c8947 */ /* 0x000fec0003800000 */
[----:B------:R-:W-:Y:S02]  /*0490*/  FSETP.GTU.FTZ.AND P0, PT, |R0|, +INF , PT ;  /* 0x7f8000000000780b */ /* 0x000fe40003f1c200 */
[----:B------:R-:W-:-:S04]  /*04a0*/  FSETP.GTU.FTZ.AND P1, PT, |R3|, +INF , PT ;  /* 0x7f8000000300780b */ /* 0x000fc80003f3c200 */
[----:B------:R-:W-:-:S13]  /*04b0*/  PLOP3.LUT P0, PT, P0, P1, PT, 0xf8, 0x8f ;  /* 0x00000000008f781c */ /* 0x000fda0000703f70 */
[----:B------:R-:W-:Y:S05]  /*04c0*/  @P0 BRA `(.L_x_4) ;  /* 0x00000004004c0947 */ /* 0x000fea0003800000 */
[----:B------:R-:W-:-:S13]  /*04d0*/  LOP3.LUT P0, RZ, R11, 0x7fffffff, R10, 0xc8, !PT ;  /* 0x7fffffff0bff7812 */ /* 0x000fda000780c80a */
[----:B------:R-:W-:Y:S05]  /*04e0*/  @!P0 BRA `(.L_x_5) ;  /* 0x00000004003c8947 */ /* 0x000fea0003800000 */
[C---:B------:R-:W-:Y:S02]  /*04f0*/  FSETP.NEU.FTZ.AND P2, PT, |R0|.reuse, +INF , PT ;  /* 0x7f8000000000780b */ /* 0x040fe40003f5d200 */
[----:B------:R-:W-:Y:S02]  /*0500*/  FSETP.NEU.FTZ.AND P1, PT, |R3|, +INF , PT ;  /* 0x7f8000000300780b */ /* 0x000fe40003f3d200 */
[----:B------:R-:W-:-:S11]  /*0510*/  FSETP.NEU.FTZ.AND P0, PT, |R0|, +INF , PT ;  /* 0x7f8000000000780b */ /* 0x000fd60003f1d200 */
[----:B------:R-:W-:Y:S05]  /*0520*/  @!P1 BRA !P2, `(.L_x_5) ;  /* 0x00000004002c9947 */ /* 0x000fea0005000000 */
[----:B------:R-:W-:-:S04]  /*0530*/  LOP3.LUT P2, RZ, R10, 0x7fffffff, RZ, 0xc0, !PT ;  /* 0x7fffffff0aff7812 */ /* 0x000fc8000784c0ff */
[----:B------:R-:W-:-:S13]  /*0540*/  PLOP3.LUT P1, PT, P1, P2, PT, 0x2f, 0xf2 ;  /* 0x0000000000f2781c */ /* 0x000fda0000f24577 */
[----:B------:R-:W-:Y:S05]  /*0550*/  @P1 BRA `(.L_x_6) ;  /* 0x0000000400181947 */ /* 0x000fea0003800000 */
[----:B------:R-:W-:-:S04]  /*0560*/  LOP3.LUT P1, RZ, R11, 0x7fffffff, RZ, 0xc0, !PT ;  /* 0x7fffffff0bff7812 */ /* 0x000fc8000782c0ff */
[----:B------:R-:W-:-:S13]  /*0570*/  PLOP3.LUT P0, PT, P0, P1, PT, 0x2f, 0xf2 ;  /* 0x0000000000f2781c */ /* 0x000fda0000702577 */
[----:B------:R-:W-:Y:S05]  /*0580*/  @P0 BRA `(.L_x_7) ;  /* 0x0000000400000947 */ /* 0x000fea0003800000 */
[----:B------:R-:W-:Y:S02]  /*0590*/  ISETP.GE.AND P0, PT, R12, RZ, PT ;  /* 0x000000ff0c00720c */ /* 0x000fe40003f06270 */
[----:B------:R-:W-:-:S11]  /*05a0*/  ISETP.GE.AND P1, PT, R13, RZ, PT ;  /* 0x000000ff0d00720c */ /* 0x000fd60003f26270 */
[----:B------:R-:W-:Y:S02]  /*05b0*/  @P0 IMAD.MOV.U32 R7, RZ, RZ, RZ ;  /* 0x000000ffff070224 */ /* 0x000fe400078e00ff */
[----:B------:R-:W-:Y:S01]  /*05c0*/  @!P0 FFMA R10, R0, 1.84467440737095516160e+19, RZ ;  /* 0x5f800000000a8823 */ /* 0x000fe200000000ff */
[----:B------:R-:W-:Y:S02]  /*05d0*/  @!P0 IMAD.MOV.U32 R7, RZ, RZ, -0x40 ;  /* 0xffffffc0ff078424 */ /* 0x000fe400078e00ff */
[----:B------:R-:W-:Y:S02]  /*05e0*/  @!P1 FFMA R11, R3, 1.84467440737095516160e+19, RZ ;  /* 0x5f800000030b9823 */ /* 0x000fe400000000ff */
[----:B------:R-:W-:-:S07]  /*05f0*/  @!P1 VIADD R7, R7, 0x40 ;  /* 0x0000004007079836 */ /* 0x000fce0000000000 */
.L_x_3:
[----:B------:R-:W-:Y:S01]  /*0600*/  LEA R0, R9, 0xc0800000, 0x17 ;  /* 0xc080000009007811 */ /* 0x000fe200078eb8ff */
[----:B------:R-:W-:Y:S01]  /*0610*/  VIADD R8, R8, 0xffffff81 ;  /* 0xffffff8108087836 */ /* 0x000fe20000000000 */
[----:B------:R-:W-:Y:S02]  /*0620*/  BSSY.RECONVERGENT B2, `(.L_x_8) ;  /* 0x0000035000027945 */ /* 0x000fe40003800200 */
[----:B------:R-:W-:Y:S01]  /*0630*/  IADD3 R11, PT, PT, -R0, R11, RZ ;  /* 0x0000000b000b7210 */ /* 0x000fe20007ffe1ff */
[C---:B------:R-:W-:Y:S01]  /*0640*/  IMAD R0, R8.reuse, -0x800000, R10 ;  /* 0xff80000008007824 */ /* 0x040fe200078e020a */
[----:B------:R-:W-:Y:S02]  /*0650*/  IADD3 R8, PT, PT, R8, 0x7f, -R9 ;  /* 0x0000007f08087810 */ /* 0x000fe40007ffe809 */
[----:B------:R-:W0:Y:S01]  /*0660*/  MUFU.RCP R3, R11 ;  /* 0x0000000b00037308 */ /* 0x000e220000001000 */
[----:B------:R-:W-:Y:S02]  /*0670*/  FADD.FTZ R13, -R11, -RZ ;  /* 0x800000ff0b0d7221 */ /* 0x000fe40000010100 */
[----:B------:R-:W-:-:S02]  /*0680*/  IMAD.IADD R8, R8, 0x1, R7 ;  /* 0x0000000108087824 */ /* 0x000fc400078e0207 */
[----:B0-----:R-:W-:-:S04]  /*0690*/  FFMA R12, R3, R13, 1 ;  /* 0x3f800000030c7423 */ /* 0x001fc8000000000d */
[----:B------:R-:W-:-:S04]  /*06a0*/  FFMA R12, R3, R12, R3 ;  /* 0x0000000c030c7223 */ /* 0x000fc80000000003 */
[----:B------:R-:W-:-:S04]  /*06b0*/  FFMA R3, R0, R12, RZ ;  /* 0x0000000c00037223 */ /* 0x000fc800000000ff */
[----:B------:R-:W-:-:S04]  /*06c0*/  FFMA R10, R13, R3, R0 ;  /* 0x000000030d0a7223 */ /* 0x000fc80000000000 */
[----:B------:R-:W-:-:S04]  /*06d0*/  FFMA R15, R12, R10, R3 ;  /* 0x0000000a0c0f7223 */ /* 0x000fc80000000003 */
[----:B------:R-:W-:-:S04]  /*06e0*/  FFMA R10, R13, R15, R0 ;  /* 0x0000000f0d0a7223 */ /* 0x000fc80000000000 */
[----:B------:R-:W-:-:S05]  /*06f0*/  FFMA R0, R12, R10, R15 ;  /* 0x0000000a0c007223 */ /* 0x000fca000000000f */
[----:B------:R-:W-:-:S04]  /*0700*/  SHF.R.U32.HI R3, RZ, 0x17, R0 ;  /* 0x00000017ff037819 */ /* 0x000fc80000011600 */
[----:B------:R-:W-:-:S05]  /*0710*/  LOP3.LUT R3, R3, 0xff, RZ, 0xc0, !PT ;  /* 0x000000ff03037812 */ /* 0x000fca00078ec0ff */
[----:B------:R-:W-:-:S04]  /*0720*/  IMAD.IADD R9, R3, 0x1, R8 ;  /* 0x0000000103097824 */ /* 0x000fc800078e0208 */
[----:B------:R-:W-:-:S05]  /*0730*/  VIADD R3, R9, 0xffffffff ;  /* 0xffffffff09037836 */ /* 0x000fca0000000000 */
[----:B------:R-:W-:-:S13]  /*0740*/  ISETP.GE.U32.AND P0, PT, R3, 0xfe, PT ;  /* 0x000000fe0300780c */ /* 0x000fda0003f06070 */
[----:B------:R-:W-:Y:S05]  /*0750*/  @!P0 BRA `(.L_x_9) ;  /* 0x0000000000808947 */ /* 0x000fea0003800000 */
[----:B------:R-:W-:-:S13]  /*0760*/  ISETP.GT.AND P0, PT, R9, 0xfe, PT ;  /* 0x000000fe0900780c */ /* 0x000fda0003f04270 */
[----:B------:R-:W-:Y:S05]  /*0770*/  @P0 BRA `(.L_x_10) ;  /* 0x00000000006c0947 */ /* 0x000fea0003800000 */
[----:B------:R-:W-:-:S13]  /*0780*/  ISETP.GE.AND P0, PT, R9, 0x1, PT ;  /* 0x000000010900780c */ /* 0x000fda0003f06270 */
[----:B------:R-:W-:Y:S05]  /*0790*/  @P0 BRA `(.L_x_11) ;  /* 0x0000000000740947 */ /* 0x000fea0003800000 */
[----:B------:R-:W-:Y:S02]  /*07a0*/  ISETP.GE.AND P0, PT, R9, -0x18, PT ;  /* 0xffffffe80900780c */ /* 0x000fe40003f06270 */
[----:B------:R-:W-:-:S11]  /*07b0*/  LOP3.LUT R0, R0, 0x80000000, RZ, 0xc0, !PT ;  /* 0x8000000000007812 */ /* 0x000fd600078ec0ff */
[----:B------:R-:W-:Y:S05]  /*07c0*/  @!P0 BRA `(.L_x_11) ;  /* 0x0000000000688947 */ /* 0x000fea0003800000 */
[CCC-:B------:R-:W-:Y:S01]  /*07d0*/  FFMA.RZ R3, R12.reuse, R10.reuse, R15.reuse ;  /* 0x0000000a0c037223 */ /* 0x1c0fe2000000c00f */
[CCC-:B------:R-:W-:Y:S01]  /*07e0*/  FFMA.RM R8, R12.reuse, R10.reuse, R15.reuse ;  /* 0x0000000a0c087223 */ /* 0x1c0fe2000000400f */
[C---:B------:R-:W-:Y:S02]  /*07f0*/  ISETP.NE.AND P2, PT, R9.reuse, RZ, PT ;  /* 0x000000ff0900720c */ /* 0x040fe40003f45270 */
[----:B------:R-:W-:Y:S02]  /*0800*/  ISETP.NE.AND P1, PT, R9, RZ, PT ;  /* 0x000000ff0900720c */ /* 0x000fe40003f25270 */
[----:B------:R-:W-:Y:S01]  /*0810*/  LOP3.LUT R7, R3, 0x7fffff, RZ, 0xc0, !PT ;  /* 0x007fffff03077812 */ /* 0x000fe200078ec0ff */
[----:B------:R-:W-:Y:S01]  /*0820*/  FFMA.RP R3, R12, R10, R15 ;  /* 0x0000000a0c037223 */ /* 0x000fe2000000800f */
[C---:B------:R-:W-:Y:S01]  /*0830*/  VIADD R10, R9.reuse, 0x20 ;  /* 0x00000020090a7836 */ /* 0x040fe20000000000 */
[----:B------:R-:W-:Y:S02]  /*0840*/  IADD3 R9, PT, PT, -R9, RZ, RZ ;  /* 0x000000ff09097210 */ /* 0x000fe40007ffe1ff */
[----:B------:R-:W-:-:S02]  /*0850*/  LOP3.LUT R7, R7, 0x800000, RZ, 0xfc, !PT ;  /* 0x0080000007077812 */ /* 0x000fc400078efcff */
[----:B------:R-:W-:Y:S02]  /*0860*/  FSETP.NEU.FTZ.AND P0, PT, R3, R8, PT ;  /* 0x000000080300720b */ /* 0x000fe40003f1d000 */
[----:B------:R-:W-:Y:S02]  /*0870*/  SHF.L.U32 R10, R7, R10, RZ ;  /* 0x0000000a070a7219 */ /* 0x000fe400000006ff */
[----:B------:R-:W-:Y:S02]  /*0880*/  SEL R8, R9, RZ, P2 ;  /* 0x000000ff09087207 */ /* 0x000fe40001000000 */
[----:B------:R-:W-:Y:S02]  /*0890*/  ISETP.NE.AND P1, PT, R10, RZ, P1 ;  /* 0x000000ff0a00720c */ /* 0x000fe40000f25270 */
[----:B------:R-:W-:Y:S02]  /*08a0*/  SHF.R.U32.HI R8, RZ, R8, R7 ;  /* 0x00000008ff087219 */ /* 0x000fe40000011607 */
[----:B------:R-:W-:-:S02]  /*08b0*/  PLOP3.LUT P0, PT, P0, P1, PT, 0xf8, 0x8f ;  /* 0x00000000008f781c */ /* 0x000fc40000703f70 */
[----:B------:R-:W-:Y:S02]  /*08c0*/  SHF.R.U32.HI R10, RZ, 0x1, R8 ;  /* 0x00000001ff0a7819 */ /* 0x000fe40000011608 */
[----:B------:R-:W-:-:S04]  /*08d0*/  SEL R3, RZ, 0x1, !P0 ;  /* 0x00000001ff037807 */ /* 0x000fc80004000000 */
[----:B------:R-:W-:-:S04]  /*08e0*/  LOP3.LUT R3, R3, 0x1, R10, 0xf8, !PT ;  /* 0x0000000103037812 */ /* 0x000fc800078ef80a */
[----:B------:R-:W-:-:S05]  /*08f0*/  LOP3.LUT R3, R3, R8, RZ, 0xc0, !PT ;  /* 0x0000000803037212 */ /* 0x000fca00078ec0ff */
[----:B------:R-:W-:-:S05]  /*0900*/  IMAD.IADD R3, R10, 0x1, R3 ;  /* 0x000000010a037824 */ /* 0x000fca00078e0203 */
[----:B------:R-:W-:Y:S01]  /*0910*/  LOP3.LUT R0, R3, R0, RZ, 0xfc, !PT ;  /* 0x0000000003007212 */ /* 0x000fe200078efcff */
[----:B------:R-:W-:Y:S06]  /*0920*/  BRA `(.L_x_11) ;  /* 0x0000000000107947 */ /* 0x000fec0003800000 */
.L_x_10:
[----:B------:R-:W-:-:S04]  /*0930*/  LOP3.LUT R0, R0, 0x80000000, RZ, 0xc0, !PT ;  /* 0x8000000000007812 */ /* 0x000fc800078ec0ff */
[----:B------:R-:W-:Y:S01]  /*0940*/  LOP3.LUT R0, R0, 0x7f800000, RZ, 0xfc, !PT ;  /* 0x7f80000000007812 */ /* 0x000fe200078efcff */
[----:B------:R-:W-:Y:S06]  /*0950*/  BRA `(.L_x_11) ;  /* 0x0000000000047947 */ /* 0x000fec0003800000 */
.L_x_9:
[----:B------:R-:W-:-:S07]  /*0960*/  IMAD R0, R8, 0x800000, R0 ;  /* 0x0080000008007824 */ /* 0x000fce00078e0200 */
.L_x_11:
[----:B------:R-:W-:Y:S05]  /*0970*/  BSYNC.RECONVERGENT B2 ;  /* 0x0000000000027941 */ /* 0x000fea0003800200 */
.L_x_8:
[----:B------:R-:W-:Y:S05]  /*0980*/  BRA `(.L_x_12) ;  /* 0x0000000000207947 */ /* 0x000fea0003800000 */
.L_x_7:
[----:B------:R-:W-:-:S04]  /*0990*/  LOP3.LUT R0, R11, 0x80000000, R10, 0x48, !PT ;  /* 0x800000000b007812 */ /* 0x000fc800078e480a */
[----:B------:R-:W-:Y:S01]  /*09a0*/  LOP3.LUT R0, R0, 0x7f800000, RZ, 0xfc, !PT ;  /* 0x7f80000000007812 */ /* 0x000fe200078efcff */
[----:B------:R-:W-:Y:S06]  /*09b0*/  BRA `(.L_x_12) ;  /* 0x0000000000147947 */ /* 0x000fec0003800000 */
.L_x_6:
[----:B------:R-:W-:Y:S01]  /*09c0*/  LOP3.LUT R0, R11, 0x80000000, R10, 0x48, !PT ;  /* 0x800000000b007812 */ /* 0x000fe200078e480a */
[----:B------:R-:W-:Y:S06]  /*09d0*/  BRA `(.L_x_12) ;  /* 0x00000000000c7947 */ /* 0x000fec0003800000 */
.L_x_5:
[----:B------:R-:W0:Y:S01]  /*09e0*/  MUFU.RSQ R0, -QNAN ;  /* 0xffc0000000007908 */ /* 0x000e220000001400 */
[----:B------:R-:W-:Y:S05]  /*09f0*/  BRA `(.L_x_12) ;  /* 0x0000000000047947 */ /* 0x000fea0003800000 */
.L_x_4:
[----:B------:R-:W-:-:S07]  /*0a00*/  FADD.FTZ R0, R0, R3 ;  /* 0x0000000300007221 */ /* 0x000fce0000010000 */
.L_x_12:
[----:B------:R-:W-:Y:S05]  /*0a10*/  BSYNC.RECONVERGENT B1 ;  /* 0x0000000000017941 */ /* 0x000fea0003800200 */
.L_x_2:
[----:B------:R-:W-:-:S04]  /*0a20*/  IMAD.MOV.U32 R7, RZ, RZ, 0x0 ;  /* 0x00000000ff077424 */ /* 0x000fc800078e00ff */
[----:B0-----:R-:W-:Y:S05]  /*0a30*/  RET.REL.NODEC R6 `(_Z12tfidf_kernelPfi) ;  /* 0xfffffff406707950 */ /* 0x001fea0003c3ffff */
.L_x_13:
[----:B------:R-:W-:-:S00]  /*0a40*/  BRA `(.L_x_13) ;  /* 0xfffffffc00fc7947 */ /* 0x000fc0000383ffff */
[----:B------:R-:W-:-:S00]  /*0a50*/  NOP ;  /* 0x0000000000007918 */ /* 0x000fc00000000000 */
        /* <DEDUP_REMOVED lines=10> */
.L_x_31:


//--------------------- .text._Z9tf_kernelPKcPKiPfi --------------------------
	.section	.text._Z9tf_kernelPKcPKiPfi,"ax",@progbits
	.align	128
        .global         _Z9tf_kernelPKcPKiPfi
        .type           _Z9tf_kernelPKcPKiPfi,@function
        .size           _Z9tf_kernelPKcPKiPfi,(.L_x_33 - _Z9tf_kernelPKcPKiPfi)
        .other          _Z9tf_kernelPKcPKiPfi,@"STO_CUDA_ENTRY STV_DEFAULT"
_Z9tf_kernelPKcPKiPfi:
.text._Z9tf_kernelPKcPKiPfi:
[----:B------:R-:W-:Y:S01]  /*0000*/  LDC R1, c[0x0][0x37c] ;  /* 0x0000df00ff017b82 */ /* 0x000fe20000000800 */
[----:B------:R-:W0:Y:S07]  /*0010*/  S2R R0, SR_TID.X ;  /* 0x0000000000007919 */ /* 0x000e2e0000002100 */
[----:B------:R-:W0:Y:S01]  /*0020*/  S2UR UR4, SR_CTAID.X ;  /* 0x00000000000479c3 */ /* 0x000e220000002500 */
[----:B------:R-:W1:Y:S07]  /*0030*/  LDCU UR5, c[0x0][0x398] ;  /* 0x00007300ff0577ac */ /* 0x000e6e0008000800 */
[----:B------:R-:W0:Y:S02]  /*0040*/  LDC R5, c[0x0][0x360] ;  /* 0x0000d800ff057b82 */ /* 0x000e240000000800 */
[----:B0-----:R-:W-:-:S05]  /*0050*/  IMAD R5, R5, UR4, R0 ;  /* 0x0000000405057c24 */ /* 0x001fca000f8e0200 */
[----:B-1----:R-:W-:-:S13]  /*0060*/  ISETP.GE.AND P0, PT, R5, UR5, PT ;  /* 0x0000000505007c0c */ /* 0x002fda000bf06270 */
[----:B------:R-:W-:Y:S05]  /*0070*/  @P0 EXIT ;  /* 0x000000000000094d */ /* 0x000fea0003800000 */
[----:B------:R-:W0:Y:S01]  /*0080*/  LDC.64 R2, c[0x0][0x388] ;  /* 0x0000e200ff027b82 */ /* 0x000e220000000a00 */
[----:B------:R-:W1:Y:S01]  /*0090*/  LDCU.64 UR4, c[0x0][0x358] ;  /* 0x00006b00ff0477ac */ /* 0x000e620008000a00 */
[----:B0-----:R-:W-:-:S05]  /*00a0*/  IMAD.WIDE R2, R5, 0x4, R2 ;  /* 0x0000000405027825 */ /* 0x001fca00078e0202 */
[----:B-1----:R-:W2:Y:S04]  /*00b0*/  LDG.E R7, desc[UR4][R2.64] ;  /* 0x0000000402077981 */ /* 0x002ea8000c1e1900 */
[----:B------:R-:W2:Y:S02]  /*00c0*/  LDG.E R0, desc[UR4][R2.64+0x4] ;  /* 0x0000040402007981 */ /* 0x000ea4000c1e1900 */
[----:B--2---:R-:W-:-:S13]  /*00d0*/  ISETP.GE.AND P0, PT, R7, R0, PT ;  /* 0x000000000700720c */ /* 0x004fda0003f06270 */
[----:B------:R-:W-:Y:S05]  /*00e0*/  @P0 EXIT ;  /* 0x000000000000094d */ /* 0x000fea0003800000 */
[----:B------:R-:W-:Y:S02]  /*00f0*/  IMAD R6, R5, 0xc350, RZ ;  /* 0x0000c35005067824 */ /* 0x000fe400078e02ff */
[----:B------:R-:W-:Y:S02]  /*0100*/  IMAD.MOV.U32 R8, RZ, RZ, RZ ;  /* 0x000000ffff087224 */ /* 0x000fe400078e00ff */
[----:B------:R-:W-:Y:S02]  /*0110*/  VIADD R9, R7, 0xffffffff ;  /* 0xffffffff07097836 */ /* 0x000fe40000000000 */
[----:B------:R-:W-:-:S07]  /*0120*/  IMAD.MOV.U32 R11, RZ, RZ, R7 ;  /* 0x000000ffff0b7224 */ /* 0x000fce00078e0007 */
.L_x_29:
[----:B0-----:R-:W0:Y:S02]  /*0130*/  LDC.64 R2, c[0x0][0x380] ;  /* 0x0000e000ff027b82 */ /* 0x001e240000000a00 */
[----:B0-----:R-:W-:-:S04]  /*0140*/  IADD3 R4, P0, PT, R7, R2, RZ ;  /* 0x0000000207047210 */ /* 0x001fc80007f1e0ff */
[----:B------:R-:W-:-:S05]  /*0150*/  LEA.HI.X.SX32 R5, R7, R3, 0x1, P0 ;  /* 0x0000000307057211 */ /* 0x000fca00000f0eff */
[----:B------:R-:W2:Y:S01]  /*0160*/  LDG.E.U8 R4, desc[UR4][R4.64] ;  /* 0x0000000404047981 */ /* 0x000ea2000c1e1100 */
[----:B------:R-:W-:Y:S01]  /*0170*/  BSSY.RECONVERGENT B2, `(.L_x_14) ;  /* 0x0000103000027945 */ /* 0x000fe20003800200 */
[----:B--2---:R-:W-:-:S13]  /*0180*/  LOP3.LUT P0, RZ, R4, 0xdf, RZ, 0xc0, !PT ;  /* 0x000000df04ff7812 */ /* 0x004fda000780c0ff */
[----:B------:R-:W-:Y:S05]  /*0190*/  @P0 BRA `(.L_x_15) ;  /* 0x0000001000000947 */ /* 0x000fea0003800000 */
[----:B------:R-:W-:Y:S01]  /*01a0*/  ISETP.GT.AND P0, PT, R7, R11, PT ;  /* 0x0000000b0700720c */ /* 0x000fe20003f04270 */
[----:B------:R-:W-:-:S12]  /*01b0*/  BSSY.RECONVERGENT B1, `(.L_x_16) ;  /* 0x00000fd000017945 */ /* 0x000fd80003800200 */
[----:B------:R-:W-:Y:S05]  /*01c0*/  @!P0 BRA `(.L_x_17) ;  /* 0x0000000c00ec8947 */ /* 0x000fea0003800000 */
[----:B------:R-:W-:Y:S01]  /*01d0*/  IMAD.IADD R10, R7, 0x1, -R11 ;  /* 0x00000001070a7824 */ /* 0x000fe200078e0a0b */
[----:B------:R-:W-:Y:S01]  /*01e0*/  BSSY.RECONVERGENT B0, `(.L_x_18) ;  /* 0x00000f2000007945 */ /* 0x000fe20003800200 */
[----:B------:R-:W-:Y:S02]  /*01f0*/  IMAD.MOV.U32 R5, RZ, RZ, 0x1505 ;  /* 0x00001505ff057424 */ /* 0x000fe400078e00ff */
[----:B------:R-:W-:Y:S01]  /*0200*/  IMAD.MOV.U32 R13, RZ, RZ, RZ ;  /* 0x000000ffff0d7224 */ /* 0x000fe200078e00ff */
[----:B------:R-:W-:-:S13]  /*0210*/  ISETP.GE.AND P0, PT, R10, 0x1, PT ;  /* 0x000000010a00780c */ /* 0x000fda0003f06270 */
[----:B------:R-:W-:Y:S05]  /*0220*/  @!P0 BRA `(.L_x_19) ;  /* 0x0000000c00b48947 */ /* 0x000fea0003800000 */
[----:B------:R-:W-:Y:S01]  /*0230*/  IADD3 R4, PT, PT, -R11, R9, R8 ;  /* 0x000000090b047210 */ /* 0x000fe20007ffe108 */
[----:B------:R-:W-:Y:S01]  /*0240*/  BSSY.RECONVERGENT B3, `(.L_x_20) ;  /* 0x0000072000037945 */ /* 0x000fe20003800200 */
[----:B------:R-:W-:Y:S01]  /*0250*/  LOP3.LUT R23, R10, 0x7, RZ, 0xc0, !PT ;  /* 0x000000070a177812 */ /* 0x000fe200078ec0ff */
[----:B------:R-:W-:Y:S01]  /*0260*/  IMAD.MOV.U32 R18, RZ, RZ, 0x1505 ;  /* 0x00001505ff127424 */ /* 0x000fe200078e00ff */
[----:B------:R-:W-:Y:S01]  /*0270*/  ISETP.GE.U32.AND P1, PT, R4, 0x7, PT ;  /* 0x000000070400780c */ /* 0x000fe20003f26070 */
[----:B------:R-:W-:Y:S01]  /*0280*/  IMAD.MOV.U32 R19, RZ, RZ, RZ ;  /* 0x000000ffff137224 */ /* 0x000fe200078e00ff */
[----:B------:R-:W-:Y:S01]  /*0290*/  ISETP.NE.AND P0, PT, R23, RZ, PT ;  /* 0x000000ff1700720c */ /* 0x000fe20003f05270 */
[----:B------:R-:W-:Y:S01]  /*02a0*/  IMAD.MOV.U32 R13, RZ, RZ, RZ ;  /* 0x000000ffff0d7224 */ /* 0x000fe200078e00ff */
[----:B------:R-:W-:-:S09]  /*02b0*/  SHF.R.S32.HI R12, RZ, 0x1f, R11 ;  /* 0x0000001fff0c7819 */ /* 0x000fd2000001140b */
[----:B------:R-:W-:Y:S05]  /*02c0*/  @!P1 BRA `(.L_x_21) ;  /* 0x0000000400a49947 */ /* 0x000fea0003800000 */
[----:B------:R-:W-:Y:S01]  /*02d0*/  LOP3.LUT R13, R10, 0x7ffffff8, RZ, 0xc0, !PT ;  /* 0x7ffffff80a0d7812 */ /* 0x000fe200078ec0ff */
[----:B------:R-:W-:Y:S01]  /*02e0*/  IMAD.MOV.U32 R18, RZ, RZ, 0x1505 ;  /* 0x00001505ff127424 */ /* 0x000fe200078e00ff */
[----:B------:R-:W-:Y:S01]  /*02f0*/  IADD3 R16, P1, P2, R11, 0x3, R2 ;  /* 0x000000030b107810 */ /* 0x000fe20007a3e002 */
[----:B------:R-:W-:Y:S02]  /*0300*/  IMAD.MOV.U32 R19, RZ, RZ, RZ ;  /* 0x000000ffff137224 */ /* 0x000fe400078e00ff */
[----:B------:R-:W-:Y:S01]  /*0310*/  IMAD.MOV R24, RZ, RZ, -R13 ;  /* 0x000000ffff187224 */ /* 0x000fe200078e0a0d */
[----:B------:R-:W-:-:S09]  /*0320*/  IADD3.X R5, PT, PT, R12, R3, RZ, P1, P2 ;  /* 0x000000030c057210 */ /* 0x000fd20000fe44ff */
.L_x_22:
[----:B------:R-:W-:-:S05]  /*0330*/  IMAD.MOV.U32 R4, RZ, RZ, R16 ;  /* 0x000000ffff047224 */ /* 0x000fca00078e0010 */
[----:B------:R-:W2:Y:S04]  /*0340*/  LDG.E.U8 R25, desc[UR4][R4.64+-0x3] ;  /* 0xfffffd0404197981 */ /* 0x000ea8000c1e1100 */
[----:B------:R-:W3:Y:S04]  /*0350*/  LDG.E.U8 R22, desc[UR4][R4.64+-0x2] ;  /* 0xfffffe0404167981 */ /* 0x000ee8000c1e1100 */
[----:B------:R-:W4:Y:S04]  /*0360*/  LDG.E.U8 R21, desc[UR4][R4.64+-0x1] ;  /* 0xffffff0404157981 */ /* 0x000f28000c1e1100 */
[----:B------:R-:W5:Y:S04]  /*0370*/  LDG.E.U8 R20, desc[UR4][R4.64] ;  /* 0x0000000404147981 */ /* 0x000f68000c1e1100 */
[----:B------:R-:W5:Y:S04]  /*0380*/  LDG.E.U8 R17, desc[UR4][R4.64+0x1] ;  /* 0x0000010404117981 */ /* 0x000f68000c1e1100 */
[----:B------:R-:W5:Y:S04]  /*0390*/  LDG.E.U8 R14, desc[UR4][R4.64+0x2] ;  /* 0x00000204040e7981 */ /* 0x000f68000c1e1100 */
[----:B------:R-:W5:Y:S04]  /*03a0*/  LDG.E.U8 R15, desc[UR4][R4.64+0x3] ;  /* 0x00000304040f7981 */ /* 0x000f68000c1e1100 */
[----:B------:R-:W5:Y:S01]  /*03b0*/  LDG.E.U8 R16, desc[UR4][R4.64+0x4] ;  /* 0x0000040404107981 */ /* 0x000f62000c1e1100 */
[----:B------:R-:W-:-:S02]  /*03c0*/  VIADD R24, R24, 0x8 ;  /* 0x0000000818187836 */ /* 0x000fc40000000000 */
[----:B--2---:R-:W-:-:S05]  /*03d0*/  VIADD R26, R25, 0xffffffbf ;  /* 0xffffffbf191a7836 */ /* 0x004fca0000000000 */
[----:B------:R-:W-:-:S04]  /*03e0*/  LOP3.LUT R26, R26, 0xff, RZ, 0xc0, !PT ;  /* 0x000000ff1a1a7812 */ /* 0x000fc800078ec0ff */
[----:B------:R-:W-:Y:S01]  /*03f0*/  ISETP.GE.U32.AND P1, PT, R26, 0x1a, PT ;  /* 0x0000001a1a00780c */ /* 0x000fe20003f26070 */
[----:B---3--:R-:W-:-:S05]  /*0400*/  VIADD R26, R22, 0xffffffbf ;  /* 0xffffffbf161a7836 */ /* 0x008fca0000000000 */
[----:B------:R-:W-:-:S07]  /*0410*/  LOP3.LUT R26, R26, 0xff, RZ, 0xc0, !PT ;  /* 0x000000ff1a1a7812 */ /* 0x000fce00078ec0ff */
[----:B------:R-:W-:Y:S01]  /*0420*/  @!P1 VIADD R25, R25, 0x20 ;  /* 0x0000002019199836 */ /* 0x000fe20000000000 */
[----:B------:R-:W-:Y:S02]  /*0430*/  ISETP.GE.U32.AND P1, PT, R26, 0x1a, PT ;  /* 0x0000001a1a00780c */ /* 0x000fe40003f26070 */
[C---:B------:R-:W-:Y:S02]  /*0440*/  LEA R26, P2, R18.reuse, R18, 0x5 ;  /* 0x00000012121a7211 */ /* 0x040fe400078428ff */
[----:B------:R-:W-:Y:S02]  /*0450*/  LOP3.LUT R25, R25, 0xffff, RZ, 0xc0, !PT ;  /* 0x0000ffff19197812 */ /* 0x000fe400078ec0ff */
[----:B------:R-:W-:Y:S02]  /*0460*/  LEA.HI.X R28, R18, R19, R19, 0x5, P2 ;  /* 0x00000013121c7211 */ /* 0x000fe400010f2c13 */
[----:B------:R-:W-:-:S04]  /*0470*/  PRMT R25, R25, 0x8880, RZ ;  /* 0x0000888019197816 */ /* 0x000fc800000000ff */
[----:B------:R-:W-:Y:S01]  /*0480*/  IADD3 R18, P2, PT, R25, R26, RZ ;  /* 0x0000001a19127210 */ /* 0x000fe20007f5e0ff */
[----:B------:R-:W-:-:S03]  /*0490*/  @!P1 VIADD R22, R22, 0x20 ;  /* 0x0000002016169836 */ /* 0x000fc60000000000 */
[----:B------:R-:W-:Y:S01]  /*04a0*/  LEA.HI.X.SX32 R19, R25, R28, 0x1, P2 ;  /* 0x0000001c19137211 */ /* 0x000fe200010f0eff */
[----:B----4-:R-:W-:Y:S01]  /*04b0*/  VIADD R25, R21, 0xffffffbf ;  /* 0xffffffbf15197836 */ /* 0x010fe20000000000 */
[----:B------:R-:W-:-:S04]  /*04c0*/  LOP3.LUT R22, R22, 0xffff, RZ, 0xc0, !PT ;  /* 0x0000ffff16167812 */ /* 0x000fc800078ec0ff */
[----:B------:R-:W-:Y:S02]  /*04d0*/  LOP3.LUT R25, R25, 0xff, RZ, 0xc0, !PT ;  /* 0x000000ff19197812 */ /* 0x000fe400078ec0ff */
[----:B------:R-:W-:Y:S02]  /*04e0*/  PRMT R22, R22, 0x8880, RZ ;  /* 0x0000888016167816 */ /* 0x000fe400000000ff */
[----:B------:R-:W-:Y:S02]  /*04f0*/  ISETP.GE.U32.AND P2, PT, R25, 0x1a, PT ;  /* 0x0000001a1900780c */ /* 0x000fe40003f46070 */
[----:B------:R-:W-:-:S04]  /*0500*/  LEA R25, P1, R18, R18, 0x5 ;  /* 0x0000001212197211 */ /* 0x000fc800078228ff */
[----:B------:R-:W-:Y:S02]  /*0510*/  LEA.HI.X R19, R18, R19, R19, 0x5, P1 ;  /* 0x0000001312137211 */ /* 0x000fe400008f2c13 */
[----:B------:R-:W-:Y:S01]  /*0520*/  IADD3 R18, P1, PT, R22, R25, RZ ;  /* 0x0000001916127210 */ /* 0x000fe20007f3e0ff */
[----:B-----5:R-:W-:-:S03]  /*0530*/  VIADD R25, R17, 0xffffffbf ;  /* 0xffffffbf11197836 */ /* 0x020fc60000000000 */
[----:B------:R-:W-:Y:S01]  /*0540*/  LEA.HI.X.SX32 R19, R22, R19, 0x1, P1 ;  /* 0x0000001316137211 */ /* 0x000fe200008f0eff */
[----:B------:R-:W-:Y:S01]  /*0550*/  VIADD R22, R20, 0xffffffbf ;  /* 0xffffffbf14167836 */ /* 0x000fe20000000000 */
[----:B------:R-:W-:Y:S01]  /*0560*/  LOP3.LUT R25, R25, 0xff, RZ, 0xc0, !PT ;  /* 0x000000ff19197812 */ /* 0x000fe200078ec0ff */
[----:B------:R-:W-:-:S03]  /*0570*/  @!P2 VIADD R21, R21, 0x20 ;  /* 0x000000201515a836 */ /* 0x000fc60000000000 */
[----:B------:R-:W-:Y:S02]  /*0580*/  LOP3.LUT R22, R22, 0xff, RZ, 0xc0, !PT ;  /* 0x000000ff16167812 */ /* 0x000fe400078ec0ff */
[----:B------:R-:W-:Y:S02]  /*0590*/  LOP3.LUT R21, R21, 0xffff, RZ, 0xc0, !PT ;  /* 0x0000ffff15157812 */ /* 0x000fe400078ec0ff */
[----:B------:R-:W-:Y:S01]  /*05a0*/  ISETP.GE.U32.AND P1, PT, R22, 0x1a, PT ;  /* 0x0000001a1600780c */ /* 0x000fe20003f26070 */
[----:B------:R-:W-:Y:S01]  /*05b0*/  VIADD R22, R14, 0xffffffbf ;  /* 0xffffffbf0e167836 */ /* 0x000fe20000000000 */
[----:B------:R-:W-:Y:S02]  /*05c0*/  PRMT R21, R21, 0x8880, RZ ;  /* 0x0000888015157816 */ /* 0x000fe400000000ff */
[----:B------:R-:W-:Y:S02]  /*05d0*/  ISETP.GE.U32.AND P2, PT, R25, 0x1a, PT ;  /* 0x0000001a1900780c */ /* 0x000fe40003f46070 */
[----:B------:R-:W-:-:S02]  /*05e0*/  LOP3.LUT R22, R22, 0xff, RZ, 0xc0, !PT ;  /* 0x000000ff16167812 */ /* 0x000fc400078ec0ff */
[----:B------:R-:W-:Y:S02]  /*05f0*/  LEA R25, P4, R18, R18, 0x5 ;  /* 0x0000001212197211 */ /* 0x000fe400078828ff */
[----:B------:R-:W-:Y:S01]  /*0600*/  ISETP.GE.U32.AND P3, PT, R22, 0x1a, PT ;  /* 0x0000001a1600780c */ /* 0x000fe20003f66070 */
[----:B------:R-:W-:Y:S01]  /*0610*/  IMAD.MOV.U32 R22, RZ, RZ, R21 ;  /* 0x000000ffff167224 */ /* 0x000fe200078e0015 */
[----:B------:R-:W-:Y:S01]  /*0620*/  LEA.HI.X R19, R18, R19, R19, 0x5, P4 ;  /* 0x0000001312137211 */ /* 0x000fe200020f2c13 */
[----:B------:R-:W-:Y:S02]  /*0630*/  @!P1 VIADD R20, R20, 0x20 ;  /* 0x0000002014149836 */ /* 0x000fe40000000000 */
[----:B------:R-:W-:Y:S01]  /*0640*/  VIADD R21, R15, 0xffffffbf ;  /* 0xffffffbf0f157836 */ /* 0x000fe20000000000 */
[----:B------:R-:W-:Y:S01]  /*0650*/  IADD3 R18, P4, PT, R22, R25, RZ ;  /* 0x0000001916127210 */ /* 0x000fe20007f9e0ff */
[----:B------:R-:W-:Y:S01]  /*0660*/  @!P2 VIADD R17, R17, 0x20 ;  /* 0x000000201111a836 */ /* 0x000fe20000000000 */
[----:B------:R-:W-:-:S02]  /*0670*/  LOP3.LUT R20, R20, 0xffff, RZ, 0xc0, !PT ;  /* 0x0000ffff14147812 */ /* 0x000fc400078ec0ff */
[----:B------:R-:W-:Y:S02]  /*0680*/  LOP3.LUT R21, R21, 0xff, RZ, 0xc0, !PT ;  /* 0x000000ff15157812 */ /* 0x000fe400078ec0ff */
[----:B------:R-:W-:Y:S01]  /*0690*/  LEA.HI.X.SX32 R25, R22, R19, 0x1, P4 ;  /* 0x0000001316197211 */ /* 0x000fe200020f0eff */
[----:B------:R-:W-:Y:S01]  /*06a0*/  @!P3 VIADD R14, R14, 0x20 ;  /* 0x000000200e0eb836 */ /* 0x000fe20000000000 */
[----:B------:R-:W-:Y:S01]  /*06b0*/  PRMT R22, R20, 0x8880, RZ ;  /* 0x0000888014167816 */ /* 0x000fe200000000ff */
[----:B------:R-:W-:Y:S01]  /*06c0*/  VIADD R20, R16, 0xffffffbf ;  /* 0xffffffbf10147836 */ /* 0x000fe20000000000 */
[----:B------:R-:W-:Y:S02]  /*06d0*/  ISETP.GE.U32.AND P1, PT, R21, 0x1a, PT ;  /* 0x0000001a1500780c */ /* 0x000fe40003f26070 */
[----:B------:R-:W-:Y:S01]  /*06e0*/  LOP3.LUT R21, R17, 0xffff, RZ, 0xc0, !PT ;  /* 0x0000ffff11157812 */ /* 0x000fe200078ec0ff */
[----:B------:R-:W-:Y:S01]  /*06f0*/  IMAD.MOV.U32 R17, RZ, RZ, R22 ;  /* 0x000000ffff117224 */ /* 0x000fe200078e0016 */
[----:B------:R-:W-:-:S02]  /*0700*/  LEA R19, P4, R18, R18, 0x5 ;  /* 0x0000001212137211 */ /* 0x000fc400078828ff */
[----:B------:R-:W-:Y:S02]  /*0710*/  PRMT R21, R21, 0x8880, RZ ;  /* 0x0000888015157816 */ /* 0x000fe400000000ff */
[----:B------:R-:W-:Y:S02]  /*0720*/  LEA.HI.X R18, R18, R25, R25, 0x5, P4 ;  /* 0x0000001912127211 */ /* 0x000fe400020f2c19 */
[----:B------:R-:W-:Y:S02]  /*0730*/  IADD3 R22, P4, PT, R17, R19, RZ ;  /* 0x0000001311167210 */ /* 0x000fe40007f9e0ff */
[----:B------:R-:W-:Y:S01]  /*0740*/  LOP3.LUT R20, R20, 0xff, RZ, 0xc0, !PT ;  /* 0x000000ff14147812 */ /* 0x000fe200078ec0ff */
[----:B------:R-:W-:Y:S01]  /*0750*/  @!P1 VIADD R15, R15, 0x20 ;  /* 0x000000200f0f9836 */ /* 0x000fe20000000000 */
[----:B------:R-:W-:Y:S01]  /*0760*/  LOP3.LUT R19, R14, 0xffff, RZ, 0xc0, !PT ;  /* 0x0000ffff0e137812 */ /* 0x000fe200078ec0ff */
[----:B------:R-:W-:Y:S01]  /*0770*/  IMAD.MOV.U32 R14, RZ, RZ, R21 ;  /* 0x000000ffff0e7224 */ /* 0x000fe200078e0015 */
[----:B------:R-:W-:-:S02]  /*0780*/  LEA R21, P3, R22, R22, 0x5 ;  /* 0x0000001616157211 */ /* 0x000fc400078628ff */
[----:B------:R-:W-:Y:S02]  /*0790*/  ISETP.GE.U32.AND P2, PT, R20, 0x1a, PT ;  /* 0x0000001a1400780c */ /* 0x000fe40003f46070 */
[----:B------:R-:W-:Y:S02]  /*07a0*/  LEA.HI.X.SX32 R17, R17, R18, 0x1, P4 ;  /* 0x0000001211117211 */ /* 0x000fe400020f0eff */
[----:B------:R-:W-:Y:S02]  /*07b0*/  PRMT R18, R19, 0x8880, RZ ;  /* 0x0000888013127816 */ /* 0x000fe400000000ff */
[----:B------:R-:W-:Y:S02]  /*07c0*/  IADD3 R20, P1, PT, R14, R21, RZ ;  /* 0x000000150e147210 */ /* 0x000fe40007f3e0ff */
[----:B------:R-:W-:Y:S02]  /*07d0*/  LEA.HI.X R19, R22, R17, R17, 0x5, P3 ;  /* 0x0000001116137211 */ /* 0x000fe400018f2c11 */
[----:B------:R-:W-:Y:S01]  /*07e0*/  LOP3.LUT R17, R15, 0xffff, RZ, 0xc0, !PT ;  /* 0x0000ffff0f117812 */ /* 0x000fe200078ec0ff */
[----:B------:R-:W-:Y:S01]  /*07f0*/  IMAD.MOV.U32 R15, RZ, RZ, R18 ;  /* 0x000000ffff0f7224 */ /* 0x000fe200078e0012 */
[----:B------:R-:W-:Y:S01]  /*0800*/  LEA R18, P3, R20, R20, 0x5 ;  /* 0x0000001414127211 */ /* 0x000fe200078628ff */
[----:B------:R-:W-:Y:S01]  /*0810*/  @!P2 VIADD R16, R16, 0x20 ;  /* 0x000000201010a836 */ /* 0x000fe20000000000 */
[----:B------:R-:W-:-:S02]  /*0820*/  LEA.HI.X.SX32 R19, R14, R19, 0x1, P1 ;  /* 0x000000130e137211 */ /* 0x000fc400008f0eff */
[----:B------:R-:W-:Y:S02]  /*0830*/  IADD3 R18, P1, PT, R15, R18, RZ ;  /* 0x000000120f127210 */ /* 0x000fe40007f3e0ff */
[----:B------:R-:W-:Y:S02]  /*0840*/  LEA.HI.X R20, R20, R19, R19, 0x5, P3 ;  /* 0x0000001314147211 */ /* 0x000fe400018f2c13 */
[----:B------:R-:W-:Y:S02]  /*0850*/  PRMT R14, R17, 0x8880, RZ ;  /* 0x00008880110e7816 */ /* 0x000fe400000000ff */
[----:B------:R-:W-:Y:S02]  /*0860*/  LEA R17, P2, R18, R18, 0x5 ;  /* 0x0000001212117211 */ /* 0x000fe400078428ff */
[----:B------:R-:W-:Y:S02]  /*0870*/  LEA.HI.X.SX32 R19, R15, R20, 0x1, P1 ;  /* 0x000000140f137211 */ /* 0x000fe400008f0eff */
[----:B------:R-:W-:-:S02]  /*0880*/  LOP3.LUT R16, R16, 0xffff, RZ, 0xc0, !PT ;  /* 0x0000ffff10107812 */ /* 0x000fc400078ec0ff */
[----:B------:R-:W-:Y:S02]  /*0890*/  IADD3 R15, P3, PT, R14, R17, RZ ;  /* 0x000000110e0f7210 */ /* 0x000fe40007f7e0ff */
[----:B------:R-:W-:Y:S02]  /*08a0*/  LEA.HI.X R17, R18, R19, R19, 0x5, P2 ;  /* 0x0000001312117211 */ /* 0x000fe400010f2c13 */
[----:B------:R-:W-:Y:S02]  /*08b0*/  ISETP.NE.AND P2, PT, R24, RZ, PT ;  /* 0x000000ff1800720c */ /* 0x000fe40003f45270 */
[----:B------:R-:W-:Y:S02]  /*08c0*/  PRMT R16, R16, 0x8880, RZ ;  /* 0x0000888010107816 */ /* 0x000fe400000000ff */
[----:B------:R-:W-:Y:S02]  /*08d0*/  LEA R18, P1, R15, R15, 0x5 ;  /* 0x0000000f0f127211 */ /* 0x000fe400078228ff */
[----:B------:R-:W-:Y:S01]  /*08e0*/  LEA.HI.X.SX32 R14, R14, R17, 0x1, P3 ;  /* 0x000000110e0e7211 */ /* 0x000fe200018f0eff */
[----:B------:R-:W-:Y:S01]  /*08f0*/  IMAD.MOV.U32 R19, RZ, RZ, R16 ;  /* 0x000000ffff137224 */ /* 0x000fe200078e0010 */
[----:B------:R-:W-:-:S02]  /*0900*/  IADD3 R16, P4, PT, R4, 0x8, RZ ;  /* 0x0000000804107810 */ /* 0x000fc40007f9e0ff */
[----:B------:R-:W-:Y:S02]  /*0910*/  LEA.HI.X R4, R15, R14, R14, 0x5, P1 ;  /* 0x0000000e0f047211 */ /* 0x000fe400008f2c0e */
[----:B------:R-:W-:Y:S01]  /*0920*/  IADD3 R18, P3, PT, R19, R18, RZ ;  /* 0x0000001213127210 */ /* 0x000fe20007f7e0ff */
[----:B------:R-:W-:-:S03]  /*0930*/  IMAD.X R5, RZ, RZ, R5, P4 ;  /* 0x000000ffff057224 */ /* 0x000fc600020e0605 */
[----:B------:R-:W-:Y:S01]  /*0940*/  LEA.HI.X.SX32 R19, R19, R4, 0x1, P3 ;  /* 0x0000000413137211 */ /* 0x000fe200018f0eff */
[----:B------:R-:W-:Y:S08]  /*0950*/  @P2 BRA `(.L_x_22) ;  /* 0xfffffff800742947 */ /* 0x000ff0000383ffff */
.L_x_21:
[----:B------:R-:W-:Y:S05]  /*0960*/  BSYNC.RECONVERGENT B3 ;  /* 0x0000000000037941 */ /* 0x000fea0003800200 */
.L_x_20:
[----:B------:R-:W-:Y:S04]  /*0970*/  BSSY.RECONVERGENT B3, `(.L_x_23) ;  /* 0x0000069000037945 */ /* 0x000fe80003800200 */
[----:B------:R-:W-:Y:S05]  /*0980*/  @!P0 BRA `(.L_x_24) ;  /* 0x00000004009c8947 */ /* 0x000fea0003800000 */
[----:B------:R-:W-:Y:S01]  /*0990*/  ISETP.GE.U32.AND P1, PT, R23, 0x4, PT ;  /* 0x000000041700780c */ /* 0x000fe20003f26070 */
[----:B------:R-:W-:Y:S01]  /*09a0*/  BSSY.RECONVERGENT B4, `(.L_x_25) ;  /* 0x0000036000047945 */ /* 0x000fe20003800200 */
[----:B------:R-:W-:-:S04]  /*09b0*/  LOP3.LUT R22, R10, 0x3, RZ, 0xc0, !PT ;  /* 0x000000030a167812 */ /* 0x000fc800078ec0ff */
[----:B------:R-:W-:-:S07]  /*09c0*/  ISETP.NE.AND P0, PT, R22, RZ, PT ;  /* 0x000000ff1600720c */ /* 0x000fce0003f05270 */
[----:B------:R-:W-:Y:S06]  /*09d0*/  @!P1 BRA `(.L_x_26) ;  /* 0x0000000000c89947 */ /* 0x000fec0003800000 */
[----:B------:R-:W-:-:S04]  /*09e0*/  IADD3 R4, P1, P2, R13, R2, R11 ;  /* 0x000000020d047210 */ /* 0x000fc80007a3e00b */
[----:B------:R-:W-:-:S05]  /*09f0*/  IADD3.X R5, PT, PT, RZ, R3, R12, P1, P2 ;  /* 0x00000003ff057210 */ /* 0x000fca0000fe440c */
[----:B------:R-:W2:Y:S04]  /*0a00*/  LDG.E.U8 R17, desc[UR4][R4.64] ;  /* 0x0000000404117981 */ /* 0x000ea8000c1e1100 */
[----:B------:R-:W3:Y:S04]  /*0a10*/  LDG.E.U8 R16, desc[UR4][R4.64+0x1] ;  /* 0x0000010404107981 */ /* 0x000ee8000c1e1100 */
[----:B------:R-:W4:Y:S04]  /*0a20*/  LDG.E.U8 R14, desc[UR4][R4.64+0x2] ;  /* 0x00000204040e7981 */ /* 0x000f28000c1e1100 */
[----:B------:R-:W5:Y:S01]  /*0a30*/  LDG.E.U8 R15, desc[UR4][R4.64+0x3] ;  /* 0x00000304040f7981 */ /* 0x000f62000c1e1100 */
[----:B------:R-:W-:-:S02]  /*0a40*/  VIADD R13, R13, 0x4 ;  /* 0x000000040d0d7836 */ /* 0x000fc40000000000 */
[----:B--2---:R-:W-:Y:S02]  /*0a50*/  VIADD R20, R17, 0xffffffbf ;  /* 0xffffffbf11147836 */ /* 0x004fe40000000000 */
[----:B---3--:R-:W-:-:S03]  /*0a60*/  VIADD R21, R16, 0xffffffbf ;  /* 0xffffffbf10157836 */ /* 0x008fc60000000000 */
[----:B------:R-:W-:-:S04]  /*0a70*/  LOP3.LUT R20, R20, 0xff, RZ, 0xc0, !PT ;  /* 0x000000ff14147812 */ /* 0x000fc800078ec0ff */
[----:B------:R-:W-:Y:S01]  /*0a80*/  ISETP.GE.U32.AND P2, PT, R20, 0x1a, PT ;  /* 0x0000001a1400780c */ /* 0x000fe20003f46070 */
[----:B----4-:R-:W-:Y:S01]  /*0a90*/  VIADD R20, R14, 0xffffffbf ;  /* 0xffffffbf0e147836 */ /* 0x010fe20000000000 */
[----:B------:R-:W-:Y:S01]  /*0aa0*/  LOP3.LUT R21, R21, 0xff, RZ, 0xc0, !PT ;  /* 0x000000ff15157812 */ /* 0x000fe200078ec0ff */
[----:B-----5:R-:W-:-:S03]  /*0ab0*/  VIADD R4, R15, 0xffffffbf ;  /* 0xffffffbf0f047836 */ /* 0x020fc60000000000 */
[----:B------:R-:W-:Y:S02]  /*0ac0*/  ISETP.GE.U32.AND P3, PT, R21, 0x1a, PT ;  /* 0x0000001a1500780c */ /* 0x000fe40003f66070 */
[----:B------:R-:W-:Y:S02]  /*0ad0*/  LOP3.LUT R20, R20, 0xff, RZ, 0xc0, !PT ;  /* 0x000000ff14147812 */ /* 0x000fe400078ec0ff */
[----:B------:R-:W-:Y:S02]  /*0ae0*/  LOP3.LUT R4, R4, 0xff, RZ, 0xc0, !PT ;  /* 0x000000ff04047812 */ /* 0x000fe400078ec0ff */
[----:B------:R-:W-:Y:S01]  /*0af0*/  ISETP.GE.U32.AND P1, PT, R20, 0x1a, PT ;  /* 0x0000001a1400780c */ /* 0x000fe20003f26070 */
[----:B------:R-:W-:Y:S01]  /*0b00*/  @!P2 VIADD R17, R17, 0x20 ;  /* 0x000000201111a836 */ /* 0x000fe20000000000 */
[----:B------:R-:W-:-:S04]  /*0b10*/  ISETP.GE.U32.AND P2, PT, R4, 0x1a, PT ;  /* 0x0000001a0400780c */ /* 0x000fc80003f46070 */
[----:B------:R-:W-:Y:S01]  /*0b20*/  LOP3.LUT R17, R17, 0xffff, RZ, 0xc0, !PT ;  /* 0x0000ffff11117812 */ /* 0x000fe200078ec0ff */
[----:B------:R-:W-:-:S03]  /*0b30*/  @!P3 VIADD R16, R16, 0x20 ;  /* 0x000000201010b836 */ /* 0x000fc60000000000 */
[----:B------:R-:W-:Y:S02]  /*0b40*/  PRMT R5, R17, 0x8880, RZ ;  /* 0x0000888011057816 */ /* 0x000fe400000000ff */
[----:B------:R-:W-:Y:S01]  /*0b50*/  LEA R17, P3, R18, R18, 0x5 ;  /* 0x0000001212117211 */ /* 0x000fe200078628ff */
[----:B------:R-:W-:Y:S01]  /*0b60*/  @!P1 VIADD R14, R14, 0x20 ;  /* 0x000000200e0e9836 */ /* 0x000fe20000000000 */
[----:B------:R-:W-:Y:S01]  /*0b70*/  LOP3.LUT R16, R16, 0xffff, RZ, 0xc0, !PT ;  /* 0x0000ffff10107812 */ /* 0x000fe200078ec0ff */
[----:B------:R-:W-:Y:S01]  /*0b80*/  IMAD.MOV.U32 R4, RZ, RZ, R5 ;  /* 0x000000ffff047224 */ /* 0x000fe200078e0005 */
[----:B------:R-:W-:Y:S01]  /*0b90*/  LEA.HI.X R19, R18, R19, R19, 0x5, P3 ;  /* 0x0000001312137211 */ /* 0x000fe200018f2c13 */
[----:B------:R-:W-:Y:S01]  /*0ba0*/  @!P2 VIADD R15, R15, 0x20 ;  /* 0x000000200f0fa836 */ /* 0x000fe20000000000 */
[----:B------:R-:W-:Y:S02]  /*0bb0*/  PRMT R5, R16, 0x8880, RZ ;  /* 0x0000888010057816 */ /* 0x000fe400000000ff */
[----:B------:R-:W-:-:S02]  /*0bc0*/  IADD3 R17, P1, PT, R4, R17, RZ ;  /* 0x0000001104117210 */ /* 0x000fc40007f3e0ff */
[----:B------:R-:W-:Y:S02]  /*0bd0*/  LOP3.LUT R14, R14, 0xffff, RZ, 0xc0, !PT ;  /* 0x0000ffff0e0e7812 */ /* 0x000fe400078ec0ff */
[----:B------:R-:W-:Y:S02]  /*0be0*/  LEA R16, P3, R17, R17, 0x5 ;  /* 0x0000001111107211 */ /* 0x000fe400078628ff */
[----:B------:R-:W-:Y:S02]  /*0bf0*/  LEA.HI.X.SX32 R4, R4, R19, 0x1, P1 ;  /* 0x0000001304047211 */ /* 0x000fe400008f0eff */
[----:B------:R-:W-:Y:S02]  /*0c00*/  PRMT R18, R14, 0x8880, RZ ;  /* 0x000088800e127816 */ /* 0x000fe400000000ff */
[----:B------:R-:W-:Y:S02]  /*0c10*/  IADD3 R14, P1, PT, R5, R16, RZ ;  /* 0x00000010050e7210 */ /* 0x000fe40007f3e0ff */
[----:B------:R-:W-:Y:S01]  /*0c20*/  LEA.HI.X R16, R17, R4, R4, 0x5, P3 ;  /* 0x0000000411107211 */ /* 0x000fe200018f2c04 */
[----:B------:R-:W-:Y:S01]  /*0c30*/  IMAD.MOV.U32 R4, RZ, RZ, R18 ;  /* 0x000000ffff047224 */ /* 0x000fe200078e0012 */
[----:B------:R-:W-:-:S02]  /*0c40*/  LOP3.LUT R15, R15, 0xffff, RZ, 0xc0, !PT ;  /* 0x0000ffff0f0f7812 */ /* 0x000fc400078ec0ff */
[----:B------:R-:W-:Y:S02]  /*0c50*/  LEA R17, P2, R14, R14, 0x5 ;  /* 0x0000000e0e117211 */ /* 0x000fe400078428ff */
[----:B------:R-:W-:Y:S02]  /*0c60*/  LEA.HI.X.SX32 R19, R5, R16, 0x1, P1 ;  /* 0x0000001005137211 */ /* 0x000fe400008f0eff */
[----:B------:R-:W-:Y:S02]  /*0c70*/  PRMT R16, R15, 0x8880, RZ ;  /* 0x000088800f107816 */ /* 0x000fe400000000ff */
[----:B------:R-:W-:Y:S02]  /*0c80*/  IADD3 R5, P1, PT, R4, R17, RZ ;  /* 0x0000001104057210 */ /* 0x000fe40007f3e0ff */
[----:B------:R-:W-:Y:S01]  /*0c90*/  LEA.HI.X R15, R14, R19, R19, 0x5, P2 ;  /* 0x000000130e0f7211 */ /* 0x000fe200010f2c13 */
[----:B------:R-:W-:Y:S01]  /*0ca0*/  IMAD.MOV.U32 R19, RZ, RZ, R16 ;  /* 0x000000ffff137224 */ /* 0x000fe200078e0010 */
[----:B------:R-:W-:-:S02]  /*0cb0*/  LEA R18, P2, R5, R5, 0x5 ;  /* 0x0000000505127211 */ /* 0x000fc400078428ff */
[----:B------:R-:W-:Y:S02]  /*0cc0*/  LEA.HI.X.SX32 R4, R4, R15, 0x1, P1 ;  /* 0x0000000f04047211 */ /* 0x000fe400008f0eff */
[----:B------:R-:W-:Y:S02]  /*0cd0*/  IADD3 R18, P1, PT, R19, R18, RZ ;  /* 0x0000001213127210 */ /* 0x000fe40007f3e0ff */
[----:B------:R-:W-:-:S04]  /*0ce0*/  LEA.HI.X R4, R5, R4, R4, 0x5, P2 ;  /* 0x0000000405047211 */ /* 0x000fc800010f2c04 */
[----:B------:R-:W-:-:S07]  /*0cf0*/  LEA.HI.X.SX32 R19, R19, R4, 0x1, P1 ;  /* 0x0000000413137211 */ /* 0x000fce00008f0eff */
.L_x_26:
[----:B------:R-:W-:Y:S05]  /*0d00*/  BSYNC.RECONVERGENT B4 ;  /* 0x0000000000047941 */ /* 0x000fea0003800200 */
.L_x_25:
[----:B------:R-:W-:Y:S05]  /*0d10*/  @!P0 BRA `(.L_x_24) ;  /* 0x0000000000b88947 */ /* 0x000fea0003800000 */
[----:B------:R-:W-:Y:S01]  /*0d20*/  ISETP.NE.AND P1, PT, R22, 0x1, PT ;  /* 0x000000011600780c */ /* 0x000fe20003f25270 */
[----:B------:R-:W-:Y:S01]  /*0d30*/  BSSY.RECONVERGENT B4, `(.L_x_27) ;  /* 0x000001e000047945 */ /* 0x000fe20003800200 */
[----:B------:R-:W-:-:S04]  /*0d40*/  LOP3.LUT R10, R10, 0x1, RZ, 0xc0, !PT ;  /* 0x000000010a0a7812 */ /* 0x000fc800078ec0ff */
[----:B------:R-:W-:-:S07]  /*0d50*/  ISETP.NE.U32.AND P0, PT, R10, 0x1, PT ;  /* 0x000000010a00780c */ /* 0x000fce0003f05070 */
[----:B------:R-:W-:Y:S06]  /*0d60*/  @!P1 BRA `(.L_x_28) ;  /* 0x0000000000689947 */ /* 0x000fec0003800000 */
[----:B------:R-:W-:-:S04]  /*0d70*/  IADD3 R4, P1, P2, R13, R2, R11 ;  /* 0x000000020d047210 */ /* 0x000fc80007a3e00b */
[----:B------:R-:W-:-:S05]  /*0d80*/  IADD3.X R5, PT, PT, RZ, R3, R12, P1, P2 ;  /* 0x00000003ff057210 */ /* 0x000fca0000fe440c */
[----:B------:R-:W2:Y:S04]  /*0d90*/  LDG.E.U8 R10, desc[UR4][R4.64] ;  /* 0x00000004040a7981 */ /* 0x000ea8000c1e1100 */
[----:B------:R-:W3:Y:S01]  /*0da0*/  LDG.E.U8 R15, desc[UR4][R4.64+0x1] ;  /* 0x00000104040f7981 */ /* 0x000ee2000c1e1100 */
[----:B------:R-:W-:Y:S02]  /*0db0*/  VIADD R13, R13, 0x2 ;  /* 0x000000020d0d7836 */ /* 0x000fe40000000000 */
[----:B--2---:R-:W-:Y:S02]  /*0dc0*/  VIADD R14, R10, 0xffffffbf ;  /* 0xffffffbf0a0e7836 */ /* 0x004fe40000000000 */
[----:B---3--:R-:W-:-:S03]  /*0dd0*/  VIADD R16, R15, 0xffffffbf ;  /* 0xffffffbf0f107836 */ /* 0x008fc60000000000 */
[----:B------:R-:W-:Y:S02]  /*0de0*/  LOP3.LUT R14, R14, 0xff, RZ, 0xc0, !PT ;  /* 0x000000ff0e0e7812 */ /* 0x000fe400078ec0ff */
[----:B------:R-:W-:Y:S02]  /*0df0*/  LOP3.LUT R16, R16, 0xff, RZ, 0xc0, !PT ;  /* 0x000000ff10107812 */ /* 0x000fe400078ec0ff */
[----:B------:R-:W-:Y:S02]  /*0e00*/  ISETP.GE.U32.AND P1, PT, R14, 0x1a, PT ;  /* 0x0000001a0e00780c */ /* 0x000fe40003f26070 */
[----:B------:R-:W-:-:S11]  /*0e10*/  ISETP.GE.U32.AND P2, PT, R16, 0x1a, PT ;  /* 0x0000001a1000780c */ /* 0x000fd60003f46070 */
[----:B------:R-:W-:Y:S01]  /*0e20*/  @!P1 VIADD R10, R10, 0x20 ;  /* 0x000000200a0a9836 */ /* 0x000fe20000000000 */
[----:B------:R-:W-:Y:S01]  /*0e30*/  LEA R4, P1, R18, R18, 0x5 ;  /* 0x0000001212047211 */ /* 0x000fe200078228ff */
[----:B------:R-:W-:-:S03]  /*0e40*/  @!P2 VIADD R15, R15, 0x20 ;  /* 0x000000200f0fa836 */ /* 0x000fc60000000000 */
[----:B------:R-:W-:Y:S02]  /*0e50*/  LOP3.LUT R10, R10, 0xffff, RZ, 0xc0, !PT ;  /* 0x0000ffff0a0a7812 */ /* 0x000fe400078ec0ff */
[----:B------:R-:W-:Y:S02]  /*0e60*/  LOP3.LUT R15, R15, 0xffff, RZ, 0xc0, !PT ;  /* 0x0000ffff0f0f7812 */ /* 0x000fe400078ec0ff */
[----:B------:R-:W-:Y:S02]  /*0e70*/  PRMT R5, R10, 0x8880, RZ ;  /* 0x000088800a057816 */ /* 0x000fe400000000ff */
        /* <DEDUP_REMOVED lines=9> */
.L_x_28:
[----:B------:R-:W-:Y:S05]  /*0f10*/  BSYNC.RECONVERGENT B4 ;  /* 0x0000000000047941 */ /* 0x000fea0003800200 */
.L_x_27:
[----:B------:R-:W-:Y:S05]  /*0f20*/  @P0 BRA `(.L_x_24) ;  /* 0x0000000000340947 */ /* 0x000fea0003800000 */
[----:B------:R-:W-:-:S04]  /*0f30*/  IADD3 R2, P0, P1, R13, R2, R11 ;  /* 0x000000020d027210 */ /* 0x000fc8000791e00b */
[----:B------:R-:W-:-:S05]  /*0f40*/  IADD3.X R3, PT, PT, RZ, R3, R12, P0, P1 ;  /* 0x00000003ff037210 */ /* 0x000fca00007e240c */
[----:B------:R-:W2:Y:S02]  /*0f50*/  LDG.E.U8 R4, desc[UR4][R2.64] ;  /* 0x0000000402047981 */ /* 0x000ea4000c1e1100 */
[----:B--2---:R-:W-:-:S05]  /*0f60*/  VIADD R5, R4, 0xffffffbf ;  /* 0xffffffbf04057836 */ /* 0x004fca0000000000 */
[----:B------:R-:W-:-:S04]  /*0f70*/  LOP3.LUT R5, R5, 0xff, RZ, 0xc0, !PT ;  /* 0x000000ff05057812 */ /* 0x000fc800078ec0ff */
[----:B------:R-:W-:-:S13]  /*0f80*/  ISETP.GE.U32.AND P0, PT, R5, 0x1a, PT ;  /* 0x0000001a0500780c */ /* 0x000fda0003f06070 */
[----:B------:R-:W-:Y:S01]  /*0f90*/  @!P0 VIADD R4, R4, 0x20 ;  /* 0x0000002004048836 */ /* 0x000fe20000000000 */
[----:B------:R-:W-:-:S04]  /*0fa0*/  LEA R5, P0, R18, R18, 0x5 ;  /* 0x0000001212057211 */ /* 0x000fc800078028ff */
[----:B------:R-:W-:Y:S02]  /*0fb0*/  LOP3.LUT R4, R4, 0xffff, RZ, 0xc0, !PT ;  /* 0x0000ffff04047812 */ /* 0x000fe400078ec0ff */
[----:B------:R-:W-:Y:S02]  /*0fc0*/  LEA.HI.X R19, R18, R19, R19, 0x5, P0 ;  /* 0x0000001312137211 */ /* 0x000fe400000f2c13 */
[----:B------:R-:W-:-:S04]  /*0fd0*/  PRMT R4, R4, 0x8880, RZ ;  /* 0x0000888004047816 */ /* 0x000fc800000000ff */
[----:B------:R-:W-:-:S04]  /*0fe0*/  IADD3 R18, P0, PT, R4, R5, RZ ;  /* 0x0000000504127210 */ /* 0x000fc80007f1e0ff */
[----:B------:R-:W-:-:S09]  /*0ff0*/  LEA.HI.X.SX32 R19, R4, R19, 0x1, P0 ;  /* 0x0000001304137211 */ /* 0x000fd200000f0eff */
.L_x_24:
[----:B------:R-:W-:Y:S05]  /*1000*/  BSYNC.RECONVERGENT B3 ;  /* 0x0000000000037941 */ /* 0x000fea0003800200 */
.L_x_23:
[--C-:B------:R-:W-:Y:S02]  /*1010*/  SHF.R.U32.HI R13, RZ, 0x4, R19.reuse ;  /* 0x00000004ff0d7819 */ /* 0x100fe40000011613 */
[----:B------:R-:W-:-:S03]  /*1020*/  SHF.R.U64 R11, R18, 0x4, R19 ;  /* 0x00000004120b7819 */ /* 0x000fc60000001213 */
[----:B------:R-:W-:-:S04]  /*1030*/  IMAD.WIDE.U32 R2, R13, -0x1c970f7b, RZ ;  /* 0xe368f0850d027825 */ /* 0x000fc800078e00ff */
[----:B------:R-:W-:-:S04]  /*1040*/  IMAD.WIDE.U32 R4, P0, R11, 0x14f8b588, R2 ;  /* 0x14f8b5880b047825 */ /* 0x000fc80007800002 */
[----:B------:R-:W-:-:S04]  /*1050*/  IMAD.WIDE.U32 R2, R11, -0x1c970f7b, RZ ;  /* 0xe368f0850b027825 */ /* 0x000fc800078e00ff */
[----:B------:R-:W-:Y:S01]  /*1060*/  IMAD.X R11, RZ, RZ, RZ, P0 ;  /* 0x000000ffff0b7224 */ /* 0x000fe200000e06ff */
[----:B------:R-:W-:Y:S01]  /*1070*/  IADD3 RZ, P0, PT, R3, R4, RZ ;  /* 0x0000000403ff7210 */ /* 0x000fe20007f1e0ff */
[----:B------:R-:W-:-:S04]  /*1080*/  IMAD.MOV.U32 R10, RZ, RZ, R5 ;  /* 0x000000ffff0a7224 */ /* 0x000fc800078e0005 */
[----:B------:R-:W-:-:S05]  /*1090*/  IMAD.WIDE.U32.X R2, R13, 0x14f8b588, R10, P0 ;  /* 0x14f8b5880d027825 */ /* 0x000fca00000e040a */
[--C-:B------:R-:W-:Y:S02]  /*10a0*/  SHF.R.U64 R5, R2, 0x8, R3.reuse ;  /* 0x0000000802057819 */ /* 0x100fe40000001203 */
[----:B------:R-:W-:-:S03]  /*10b0*/  SHF.R.U32.HI R4, RZ, 0x8, R3 ;  /* 0x00000008ff047819 */ /* 0x000fc60000011603 */
[----:B------:R-:W-:-:S04]  /*10c0*/  IMAD.WIDE.U32 R2, R5, -0xc350, R18 ;  /* 0xffff3cb005027825 */ /* 0x000fc800078e0012 */
[----:B------:R-:W-:-:S05]  /*10d0*/  IMAD R4, R4, -0xc350, RZ ;  /* 0xffff3cb004047824 */ /* 0x000fca00078e02ff */
[----:B------:R-:W-:Y:S01]  /*10e0*/  IADD3 R13, PT, PT, R3, -R5, R4 ;  /* 0x80000005030d7210 */ /* 0x000fe20007ffe004 */
[----:B------:R-:W-:-:S07]  /*10f0*/  IMAD.MOV.U32 R5, RZ, RZ, R2 ;  /* 0x000000ffff057224 */ /* 0x000fce00078e0002 */
.L_x_19:
[----:B------:R-:W-:Y:S05]  /*1100*/  BSYNC.RECONVERGENT B0 ;  /* 0x0000000000007941 */ /* 0x000fea0003800200 */
.L_x_18:
[----:B------:R-:W0:Y:S01]  /*1110*/  LDCU.64 UR6, c[0x0][0x390] ;  /* 0x00007200ff0677ac */ /* 0x000e220008000a00 */
[----:B------:R-:W-:Y:S01]  /*1120*/  IADD3 R3, P0, PT, R6, R5, RZ ;  /* 0x0000000506037210 */ /* 0x000fe20007f1e0ff */
[----:B------:R-:W-:-:S03]  /*1130*/  IMAD.MOV.U32 R5, RZ, RZ, 0x3f800000 ;  /* 0x3f800000ff057424 */ /* 0x000fc600078e00ff */
[----:B------:R-:W-:Y:S02]  /*1140*/  LEA.HI.X.SX32 R4, R6, R13, 0x1, P0 ;  /* 0x0000000d06047211 */ /* 0x000fe400000f0eff */
[----:B0-----:R-:W-:-:S04]  /*1150*/  LEA R2, P0, R3, UR6, 0x2 ;  /* 0x0000000603027c11 */ /* 0x001fc8000f8010ff */
[----:B------:R-:W-:-:S05]  /*1160*/  LEA.HI.X R3, R3, UR7, R4, 0x2, P0 ;  /* 0x0000000703037c11 */ /* 0x000fca00080f1404 */
[----:B------:R0:W-:Y:S04]  /*1170*/  REDG.E.ADD.F32.FTZ.RN.STRONG.GPU desc[UR4][R2.64], R5 ;  /* 0x00000005020079a6 */ /* 0x0001e8000c12f304 */
.L_x_17:
[----:B------:R-:W-:Y:S05]  /*1180*/  BSYNC.RECONVERGENT B1 ;  /* 0x0000000000017941 */ /* 0x000fea0003800200 */
.L_x_16:
[----:B------:R-:W-:-:S07]  /*1190*/  VIADD R11, R7, 0x1 ;  /* 0x00000001070b7836 */ /* 0x000fce0000000000 */
.L_x_15:
[----:B------:R-:W-:Y:S05]  /*11a0*/  BSYNC.RECONVERGENT B2 ;  /* 0x0000000000027941 */ /* 0x000fea0003800200 */
.L_x_14:
[----:B------:R-:W-:Y:S02]  /*11b0*/  VIADD R7, R7, 0x1 ;  /* 0x0000000107077836 */ /* 0x000fe40000000000 */
[----:B------:R-:W-:-:S03]  /*11c0*/  VIADD R8, R8, 0x1 ;  /* 0x0000000108087836 */ /* 0x000fc60000000000 */
[----:B------:R-:W-:-:S13]  /*11d0*/  ISETP.NE.AND P0, PT, R7, R0, PT ;  /* 0x000000000700720c */ /* 0x000fda0003f05270 */
[----:B------:R-:W-:Y:S05]  /*11e0*/  @P0 BRA `(.L_x_29) ;  /* 0xffffffec00d00947 */ /* 0x000fea000383ffff */
[----:B------:R-:W-:Y:S05]  /*11f0*/  EXIT ;  /* 0x000000000000794d */ /* 0x000fea0003800000 */
.L_x_30:
        /* <DEDUP_REMOVED lines=16> */
.L_x_33:


//--------------------- .nv.shared.reserved.0     --------------------------
	.section	.nv.shared.reserved.0,"aw",@nobits
	.weak		__nv_reservedSMEM_offset_0_alias
	.size		__nv_reservedSMEM_offset_0_alias, 0, 64
	.other		__nv_reservedSMEM_offset_0_alias,@"STO_CUDA_RESERVED_SHARED STV_DEFAULT"
__nv_reservedSMEM_offset_0_alias:
	.zero		0
	.zero		64


//--------------------- .nv.constant0._Z12tfidf_kernelPfi --------------------------
	.section	.nv.constant0._Z12tfidf_kernelPfi,"a",@progbits
	.sectionflags	@""
	.align	4
.nv.constant0._Z12tfidf_kernelPfi:
	.zero		908


//--------------------- .nv.constant0._Z9tf_kernelPKcPKiPfi --------------------------
	.section	.nv.constant0._Z9tf_kernelPKcPKiPfi,"a",@progbits
	.sectionflags	@""
	.align	4
.nv.constant0._Z9tf_kernelPKcPKiPfi:
	.zero		924


//--------------------- SYMBOLS --------------------------

	.type		.nv.reservedSmem.offset0,@object
	.size		.nv.reservedSmem.offset0,0x4
